//
// Generated by NVIDIA NVVM Compiler
//
// Compiler Build ID: CL-36424714
// Cuda compilation tools, release 13.0, V13.0.88
// Based on NVVM 20.0.0
//

.version 9.0
.target sm_100
.address_size 64

	// .globl	_Z19flash_attn_2_kernelPKfS0_S0_Pfiiiif
.extern .shared .align 16 .b8 sram[];

.visible .entry _Z19flash_attn_2_kernelPKfS0_S0_Pfiiiif(
	.param .u64 .ptr .align 1 _Z19flash_attn_2_kernelPKfS0_S0_Pfiiiif_param_0,
	.param .u64 .ptr .align 1 _Z19flash_attn_2_kernelPKfS0_S0_Pfiiiif_param_1,
	.param .u64 .ptr .align 1 _Z19flash_attn_2_kernelPKfS0_S0_Pfiiiif_param_2,
	.param .u64 .ptr .align 1 _Z19flash_attn_2_kernelPKfS0_S0_Pfiiiif_param_3,
	.param .u32 _Z19flash_attn_2_kernelPKfS0_S0_Pfiiiif_param_4,
	.param .u32 _Z19flash_attn_2_kernelPKfS0_S0_Pfiiiif_param_5,
	.param .u32 _Z19flash_attn_2_kernelPKfS0_S0_Pfiiiif_param_6,
	.param .u32 _Z19flash_attn_2_kernelPKfS0_S0_Pfiiiif_param_7,
	.param .f32 _Z19flash_attn_2_kernelPKfS0_S0_Pfiiiif_param_8
)
{
	.local .align 16 .b8 	__local_depot0[16512];
	.reg .b64 	%SP;
	.reg .b64 	%SPL;
	.reg .pred 	%p<201>;
	.reg .b32 	%r<523>;
	.reg .b32 	%f<1027>;
	.reg .b64 	%rd<103>;

	mov.u64 	%SPL, __local_depot0;
	ld.param.u64 	%rd20, [_Z19flash_attn_2_kernelPKfS0_S0_Pfiiiif_param_0];
	ld.param.u64 	%rd21, [_Z19flash_attn_2_kernelPKfS0_S0_Pfiiiif_param_1];
	ld.param.u64 	%rd22, [_Z19flash_attn_2_kernelPKfS0_S0_Pfiiiif_param_2];
	ld.param.u64 	%rd23, [_Z19flash_attn_2_kernelPKfS0_S0_Pfiiiif_param_3];
	ld.param.u32 	%r161, [_Z19flash_attn_2_kernelPKfS0_S0_Pfiiiif_param_4];
	ld.param.u32 	%r159, [_Z19flash_attn_2_kernelPKfS0_S0_Pfiiiif_param_5];
	ld.param.u32 	%r160, [_Z19flash_attn_2_kernelPKfS0_S0_Pfiiiif_param_7];
	ld.param.f32 	%f249, [_Z19flash_attn_2_kernelPKfS0_S0_Pfiiiif_param_8];
	cvta.to.global.u64 	%rd1, %rd20;
	cvta.to.global.u64 	%rd2, %rd22;
	cvta.to.global.u64 	%rd3, %rd21;
	cvta.to.global.u64 	%rd4, %rd23;
	add.u64 	%rd5, %SPL, 0;
	add.u64 	%rd6, %SPL, 16384;
	mov.u32 	%r1, %ctaid.y;
	mov.u32 	%r162, %ctaid.x;
	shl.b32 	%r163, %r162, 5;
	add.s32 	%r2, %r160, 1;
	mov.u32 	%r3, %tid.x;
	setp.lt.u32 	%p4, %r3, 32;
	add.s32 	%r164, %r163, %r3;
	setp.lt.s32 	%p5, %r164, %r161;
	and.pred  	%p1, %p4, %p5;
	setp.gt.s32 	%p6, %r160, 0;
	and.pred  	%p2, %p1, %p6;
	mul.wide.u32 	%rd26, %r3, 512;
	add.s64 	%rd7, %rd5, %rd26;
	not.pred 	%p7, %p2;
	@%p7 bra 	$L__BB0_25;
	and.b32  	%r5, %r160, 15;
	setp.lt.u32 	%p8, %r160, 16;
	mov.b32 	%r490, 0;
	@%p8 bra 	$L__BB0_4;
	and.b32  	%r490, %r160, 2147483632;
	mov.b32 	%r495, 0;
$L__BB0_3:
	.pragma "nounroll";
	mul.wide.u32 	%rd27, %r495, 4;
	add.s64 	%rd28, %rd7, %rd27;
	mov.f32 	%f250, 0f00000000;
	st.local.v4.f32 	[%rd28], {%f250, %f250, %f250, %f250};
	st.local.v4.f32 	[%rd28+16], {%f250, %f250, %f250, %f250};
	st.local.v4.f32 	[%rd28+32], {%f250, %f250, %f250, %f250};
	st.local.v4.f32 	[%rd28+48], {%f250, %f250, %f250, %f250};
	add.s32 	%r495, %r495, 16;
	setp.eq.s32 	%p9, %r495, %r490;
	@%p9 bra 	$L__BB0_4;
	bra.uni 	$L__BB0_3;
$L__BB0_4:
	setp.eq.s32 	%p10, %r5, 0;
	@%p10 bra 	$L__BB0_13;
	and.b32  	%r8, %r160, 7;
	setp.lt.u32 	%p11, %r5, 8;
	@%p11 bra 	$L__BB0_7;
	mul.wide.u32 	%rd29, %r490, 4;
	add.s64 	%rd30, %rd7, %rd29;
	mov.b32 	%r167, 0;
	st.local.u32 	[%rd30], %r167;
	st.local.u32 	[%rd30+4], %r167;
	st.local.u32 	[%rd30+8], %r167;
	st.local.u32 	[%rd30+12], %r167;
	st.local.u32 	[%rd30+16], %r167;
	st.local.u32 	[%rd30+20], %r167;
	st.local.u32 	[%rd30+24], %r167;
	st.local.u32 	[%rd30+28], %r167;
	add.s32 	%r490, %r490, 8;
$L__BB0_7:
	setp.eq.s32 	%p12, %r8, 0;
	@%p12 bra 	$L__BB0_13;
	and.b32  	%r11, %r160, 3;
	setp.lt.u32 	%p13, %r8, 4;
	@%p13 bra 	$L__BB0_10;
	mul.wide.u32 	%rd31, %r490, 4;
	add.s64 	%rd32, %rd7, %rd31;
	mov.b32 	%r168, 0;
	st.local.u32 	[%rd32], %r168;
	st.local.u32 	[%rd32+4], %r168;
	st.local.u32 	[%rd32+8], %r168;
	st.local.u32 	[%rd32+12], %r168;
	add.s32 	%r490, %r490, 4;
$L__BB0_10:
	setp.eq.s32 	%p14, %r11, 0;
	@%p14 bra 	$L__BB0_13;
	mov.b32 	%r494, 0;
$L__BB0_12:
	.pragma "nounroll";
	mul.wide.u32 	%rd33, %r490, 4;
	add.s64 	%rd34, %rd7, %rd33;
	mov.b32 	%r170, 0;
	st.local.u32 	[%rd34], %r170;
	add.s32 	%r490, %r490, 1;
	add.s32 	%r494, %r494, 1;
	setp.ne.s32 	%p15, %r494, %r11;
	@%p15 bra 	$L__BB0_12;
$L__BB0_13:
	setp.lt.u32 	%p16, %r160, 16;
	mul.lo.s32 	%r172, %r159, %r164;
	mad.lo.s32 	%r18, %r160, %r1, %r172;
	mul.lo.s32 	%r19, %r2, %r3;
	mov.b32 	%r497, 0;
	@%p16 bra 	$L__BB0_16;
	and.b32  	%r497, %r160, 2147483632;
	mov.b32 	%r496, 0;
$L__BB0_15:
	.pragma "nounroll";
	add.s32 	%r174, %r18, %r496;
	mul.wide.s32 	%rd35, %r174, 4;
	add.s64 	%rd36, %rd1, %rd35;
	ld.global.f32 	%f251, [%rd36];
	add.s32 	%r175, %r496, %r19;
	shl.b32 	%r176, %r175, 2;
	mov.u32 	%r177, sram;
	add.s32 	%r178, %r177, %r176;
	st.shared.f32 	[%r178], %f251;
	ld.global.f32 	%f252, [%rd36+4];
	st.shared.f32 	[%r178+4], %f252;
	ld.global.f32 	%f253, [%rd36+8];
	st.shared.f32 	[%r178+8], %f253;
	ld.global.f32 	%f254, [%rd36+12];
	st.shared.f32 	[%r178+12], %f254;
	ld.global.f32 	%f255, [%rd36+16];
	st.shared.f32 	[%r178+16], %f255;
	ld.global.f32 	%f256, [%rd36+20];
	st.shared.f32 	[%r178+20], %f256;
	ld.global.f32 	%f257, [%rd36+24];
	st.shared.f32 	[%r178+24], %f257;
	ld.global.f32 	%f258, [%rd36+28];
	st.shared.f32 	[%r178+28], %f258;
	ld.global.f32 	%f259, [%rd36+32];
	st.shared.f32 	[%r178+32], %f259;
	ld.global.f32 	%f260, [%rd36+36];
	st.shared.f32 	[%r178+36], %f260;
	ld.global.f32 	%f261, [%rd36+40];
	st.shared.f32 	[%r178+40], %f261;
	ld.global.f32 	%f262, [%rd36+44];
	st.shared.f32 	[%r178+44], %f262;
	ld.global.f32 	%f263, [%rd36+48];
	st.shared.f32 	[%r178+48], %f263;
	ld.global.f32 	%f264, [%rd36+52];
	st.shared.f32 	[%r178+52], %f264;
	ld.global.f32 	%f265, [%rd36+56];
	st.shared.f32 	[%r178+56], %f265;
	ld.global.f32 	%f266, [%rd36+60];
	st.shared.f32 	[%r178+60], %f266;
	add.s32 	%r496, %r496, 16;
	setp.ne.s32 	%p17, %r496, %r497;
	@%p17 bra 	$L__BB0_15;
$L__BB0_16:
	setp.eq.s32 	%p18, %r5, 0;
	@%p18 bra 	$L__BB0_25;
	and.b32  	%r26, %r160, 7;
	setp.lt.u32 	%p19, %r5, 8;
	@%p19 bra 	$L__BB0_19;
	add.s32 	%r179, %r18, %r497;
	mul.wide.s32 	%rd37, %r179, 4;
	add.s64 	%rd38, %rd1, %rd37;
	ld.global.f32 	%f267, [%rd38];
	add.s32 	%r180, %r497, %r19;
	shl.b32 	%r181, %r180, 2;
	mov.u32 	%r182, sram;
	add.s32 	%r183, %r182, %r181;
	st.shared.f32 	[%r183], %f267;
	ld.global.f32 	%f268, [%rd38+4];
	st.shared.f32 	[%r183+4], %f268;
	ld.global.f32 	%f269, [%rd38+8];
	st.shared.f32 	[%r183+8], %f269;
	ld.global.f32 	%f270, [%rd38+12];
	st.shared.f32 	[%r183+12], %f270;
	ld.global.f32 	%f271, [%rd38+16];
	st.shared.f32 	[%r183+16], %f271;
	ld.global.f32 	%f272, [%rd38+20];
	st.shared.f32 	[%r183+20], %f272;
	ld.global.f32 	%f273, [%rd38+24];
	st.shared.f32 	[%r183+24], %f273;
	ld.global.f32 	%f274, [%rd38+28];
	st.shared.f32 	[%r183+28], %f274;
	add.s32 	%r497, %r497, 8;
$L__BB0_19:
	setp.eq.s32 	%p20, %r26, 0;
	@%p20 bra 	$L__BB0_25;
	and.b32  	%r29, %r160, 3;
	setp.lt.u32 	%p21, %r26, 4;
	@%p21 bra 	$L__BB0_22;
	add.s32 	%r184, %r18, %r497;
	mul.wide.s32 	%rd39, %r184, 4;
	add.s64 	%rd40, %rd1, %rd39;
	ld.global.f32 	%f275, [%rd40];
	add.s32 	%r185, %r497, %r19;
	shl.b32 	%r186, %r185, 2;
	mov.u32 	%r187, sram;
	add.s32 	%r188, %r187, %r186;
	st.shared.f32 	[%r188], %f275;
	ld.global.f32 	%f276, [%rd40+4];
	st.shared.f32 	[%r188+4], %f276;
	ld.global.f32 	%f277, [%rd40+8];
	st.shared.f32 	[%r188+8], %f277;
	ld.global.f32 	%f278, [%rd40+12];
	st.shared.f32 	[%r188+12], %f278;
	add.s32 	%r497, %r497, 4;
$L__BB0_22:
	setp.eq.s32 	%p22, %r29, 0;
	@%p22 bra 	$L__BB0_25;
	mov.b32 	%r501, 0;
	mov.u32 	%r193, sram;
$L__BB0_24:
	.pragma "nounroll";
	add.s32 	%r190, %r18, %r497;
	mul.wide.s32 	%rd41, %r190, 4;
	add.s64 	%rd42, %rd1, %rd41;
	ld.global.f32 	%f279, [%rd42];
	add.s32 	%r191, %r497, %r19;
	shl.b32 	%r192, %r191, 2;
	add.s32 	%r194, %r193, %r192;
	st.shared.f32 	[%r194], %f279;
	add.s32 	%r497, %r497, 1;
	add.s32 	%r501, %r501, 1;
	setp.ne.s32 	%p23, %r501, %r29;
	@%p23 bra 	$L__BB0_24;
$L__BB0_25:
	bar.sync 	0;
	setp.lt.s32 	%p24, %r161, 1;
	mov.f32 	%f916, 0f00000000;
	@%p24 bra 	$L__BB0_296;
	shl.b32 	%r196, %r2, 7;
	mov.u32 	%r197, sram;
	add.s32 	%r36, %r197, %r196;
	shl.b32 	%r198, %r160, 7;
	add.s32 	%r37, %r36, %r198;
	setp.gt.s32 	%p25, %r160, 0;
	setp.lt.u32 	%p26, %r3, 32;
	add.s32 	%r199, %r161, 31;
	shr.u32 	%r38, %r199, 5;
	and.pred  	%p3, %p26, %p25;
	mul.lo.s32 	%r39, %r160, %r3;
	add.s32 	%r40, %r39, %r3;
	add.s32 	%r41, %r160, -1;
	and.b32  	%r42, %r160, 7;
	and.b32  	%r43, %r160, 3;
	and.b32  	%r44, %r160, 2147483640;
	and.b32  	%r45, %r160, 1;
	mul.f32 	%f1, %f249, 0f00000000;
	shl.b32 	%r46, %r160, 1;
	mul.lo.s32 	%r47, %r160, 3;
	shl.b32 	%r48, %r160, 2;
	mul.lo.s32 	%r49, %r160, 5;
	mul.lo.s32 	%r50, %r160, 7;
	shl.b32 	%r51, %r160, 3;
	mul.lo.s32 	%r52, %r160, 9;
	mul.lo.s32 	%r53, %r160, 18;
	mul.lo.s32 	%r54, %r160, 19;
	mul.lo.s32 	%r55, %r160, 20;
	mul.lo.s32 	%r56, %r160, 21;
	mul.lo.s32 	%r57, %r160, 22;
	mul.lo.s32 	%r58, %r160, 23;
	mul.lo.s32 	%r59, %r160, 24;
	mul.lo.s32 	%r60, %r160, 25;
	mul.lo.s32 	%r61, %r160, 26;
	mul.lo.s32 	%r62, %r160, 27;
	mul.lo.s32 	%r63, %r160, 28;
	mul.lo.s32 	%r64, %r160, 29;
	mul.lo.s32 	%r65, %r160, 30;
	mul.lo.s32 	%r66, %r160, 31;
	neg.s32 	%r67, %r44;
	shl.b32 	%r200, %r3, 2;
	add.s32 	%r201, %r200, 256;
	mad.lo.s32 	%r202, %r160, %r201, %r197;
	add.s32 	%r68, %r202, 156;
	add.s32 	%r203, %r200, 128;
	mad.lo.s32 	%r204, %r160, %r203, %r197;
	add.s32 	%r69, %r204, 156;
	mov.b32 	%r502, 0;
	mov.f32 	%f917, 0fE0AD78EC;
	mov.f32 	%f916, 0f00000000;
	not.pred 	%p27, %p3;
	not.pred 	%p50, %p1;
$L__BB0_27:
	mov.f32 	%f3, %f917;
	add.s32 	%r71, %r42, -1;
	add.s32 	%r72, %r43, -1;
	shl.b32 	%r73, %r502, 5;
	@%p27 bra 	$L__BB0_83;
	setp.lt.u32 	%p28, %r41, 7;
	add.s32 	%r74, %r73, %r3;
	mul.lo.s32 	%r206, %r160, %r1;
	mad.lo.s32 	%r75, %r74, %r159, %r206;
	mov.b32 	%r508, 0;
	@%p28 bra 	$L__BB0_55;
	mul.wide.s32 	%rd100, %r75, 4;
	mov.u32 	%r503, %r69;
	mov.u32 	%r504, %r68;
	mov.u32 	%r505, %r67;
	mov.u32 	%r506, %r75;
$L__BB0_30:
	.pragma "nounroll";
	setp.ge.s32 	%p29, %r74, %r161;
	@%p29 bra 	$L__BB0_32;
	mul.wide.s32 	%rd43, %r506, 4;
	add.s64 	%rd44, %rd3, %rd43;
	ld.global.f32 	%f283, [%rd44];
	st.shared.f32 	[%r503+-28], %f283;
	add.s64 	%rd45, %rd2, %rd43;
	ld.global.f32 	%f284, [%rd45];
	st.shared.f32 	[%r504+-28], %f284;
	bra.uni 	$L__BB0_33;
$L__BB0_32:
	mov.b32 	%r207, 0;
	st.shared.u32 	[%r503+-28], %r207;
	st.shared.u32 	[%r504+-28], %r207;
$L__BB0_33:
	setp.lt.s32 	%p30, %r74, %r161;
	@%p30 bra 	$L__BB0_35;
	mov.b32 	%r208, 0;
	st.shared.u32 	[%r503+-24], %r208;
	st.shared.u32 	[%r504+-24], %r208;
	bra.uni 	$L__BB0_36;
$L__BB0_35:
	add.s64 	%rd46, %rd3, %rd100;
	ld.global.f32 	%f285, [%rd46+4];
	st.shared.f32 	[%r503+-24], %f285;
	add.s64 	%rd47, %rd2, %rd100;
	ld.global.f32 	%f286, [%rd47+4];
	st.shared.f32 	[%r504+-24], %f286;
$L__BB0_36:
	@%p30 bra 	$L__BB0_38;
	mov.b32 	%r209, 0;
	st.shared.u32 	[%r503+-20], %r209;
	st.shared.u32 	[%r504+-20], %r209;
	bra.uni 	$L__BB0_39;
$L__BB0_38:
	add.s64 	%rd48, %rd3, %rd100;
	ld.global.f32 	%f287, [%rd48+8];
	st.shared.f32 	[%r503+-20], %f287;
	add.s64 	%rd49, %rd2, %rd100;
	ld.global.f32 	%f288, [%rd49+8];
	st.shared.f32 	[%r504+-20], %f288;
$L__BB0_39:
	@%p30 bra 	$L__BB0_41;
	mov.b32 	%r210, 0;
	st.shared.u32 	[%r503+-16], %r210;
	st.shared.u32 	[%r504+-16], %r210;
	bra.uni 	$L__BB0_42;
$L__BB0_41:
	add.s64 	%rd50, %rd3, %rd100;
	ld.global.f32 	%f289, [%rd50+12];
	st.shared.f32 	[%r503+-16], %f289;
	add.s64 	%rd51, %rd2, %rd100;
	ld.global.f32 	%f290, [%rd51+12];
	st.shared.f32 	[%r504+-16], %f290;
$L__BB0_42:
	@%p30 bra 	$L__BB0_44;
	mov.b32 	%r211, 0;
	st.shared.u32 	[%r503+-12], %r211;
	st.shared.u32 	[%r504+-12], %r211;
	bra.uni 	$L__BB0_45;
$L__BB0_44:
	add.s64 	%rd52, %rd3, %rd100;
	ld.global.f32 	%f291, [%rd52+16];
	st.shared.f32 	[%r503+-12], %f291;
	add.s64 	%rd53, %rd2, %rd100;
	ld.global.f32 	%f292, [%rd53+16];
	st.shared.f32 	[%r504+-12], %f292;
$L__BB0_45:
	@%p30 bra 	$L__BB0_47;
	mov.b32 	%r212, 0;
	st.shared.u32 	[%r503+-8], %r212;
	st.shared.u32 	[%r504+-8], %r212;
	bra.uni 	$L__BB0_48;
$L__BB0_47:
	add.s64 	%rd54, %rd3, %rd100;
	ld.global.f32 	%f293, [%rd54+20];
	st.shared.f32 	[%r503+-8], %f293;
	add.s64 	%rd55, %rd2, %rd100;
	ld.global.f32 	%f294, [%rd55+20];
	st.shared.f32 	[%r504+-8], %f294;
$L__BB0_48:
	@%p30 bra 	$L__BB0_50;
	mov.b32 	%r213, 0;
	st.shared.u32 	[%r503+-4], %r213;
	st.shared.u32 	[%r504+-4], %r213;
	bra.uni 	$L__BB0_51;
$L__BB0_50:
	add.s64 	%rd56, %rd3, %rd100;
	ld.global.f32 	%f295, [%rd56+24];
	st.shared.f32 	[%r503+-4], %f295;
	add.s64 	%rd57, %rd2, %rd100;
	ld.global.f32 	%f296, [%rd57+24];
	st.shared.f32 	[%r504+-4], %f296;
$L__BB0_51:
	@%p30 bra 	$L__BB0_53;
	mov.b32 	%r214, 0;
	st.shared.u32 	[%r503], %r214;
	st.shared.u32 	[%r504], %r214;
	bra.uni 	$L__BB0_54;
$L__BB0_53:
	add.s64 	%rd58, %rd3, %rd100;
	ld.global.f32 	%f297, [%rd58+28];
	st.shared.f32 	[%r503], %f297;
	add.s64 	%rd59, %rd2, %rd100;
	ld.global.f32 	%f298, [%rd59+28];
	st.shared.f32 	[%r504], %f298;
$L__BB0_54:
	add.s32 	%r506, %r506, 8;
	add.s32 	%r505, %r505, 8;
	add.s64 	%rd100, %rd100, 32;
	add.s32 	%r504, %r504, 32;
	add.s32 	%r503, %r503, 32;
	setp.ne.s32 	%p37, %r505, 0;
	mov.u32 	%r508, %r44;
	@%p37 bra 	$L__BB0_30;
$L__BB0_55:
	setp.eq.s32 	%p38, %r42, 0;
	@%p38 bra 	$L__BB0_83;
	setp.lt.u32 	%p39, %r71, 3;
	@%p39 bra 	$L__BB0_70;
	setp.lt.s32 	%p40, %r74, %r161;
	@%p40 bra 	$L__BB0_59;
	add.s32 	%r215, %r508, %r39;
	shl.b32 	%r216, %r215, 2;
	add.s32 	%r217, %r36, %r216;
	mov.b32 	%r218, 0;
	st.shared.u32 	[%r217], %r218;
	add.s32 	%r219, %r37, %r216;
	st.shared.u32 	[%r219], %r218;
	bra.uni 	$L__BB0_60;
$L__BB0_59:
	add.s32 	%r220, %r75, %r508;
	mul.wide.s32 	%rd60, %r220, 4;
	add.s64 	%rd61, %rd3, %rd60;
	ld.global.f32 	%f299, [%rd61];
	add.s32 	%r221, %r508, %r39;
	shl.b32 	%r222, %r221, 2;
	add.s32 	%r223, %r36, %r222;
	st.shared.f32 	[%r223], %f299;
	add.s64 	%rd62, %rd2, %rd60;
	ld.global.f32 	%f300, [%rd62];
	add.s32 	%r224, %r37, %r222;
	st.shared.f32 	[%r224], %f300;
$L__BB0_60:
	cvt.u64.u32 	%rd63, %r508;
	cvt.s64.s32 	%rd64, %r75;
	add.s64 	%rd65, %rd64, %rd63;
	shl.b64 	%rd66, %rd65, 2;
	add.s64 	%rd11, %rd2, %rd66;
	add.s32 	%r225, %r508, %r39;
	shl.b32 	%r226, %r225, 2;
	add.s32 	%r85, %r37, %r226;
	add.s64 	%rd12, %rd3, %rd66;
	add.s32 	%r86, %r36, %r226;
	@%p40 bra 	$L__BB0_62;
	mov.b32 	%r227, 0;
	st.shared.u32 	[%r86+4], %r227;
	st.shared.u32 	[%r85+4], %r227;
	bra.uni 	$L__BB0_63;
$L__BB0_62:
	ld.global.f32 	%f301, [%rd12+4];
	st.shared.f32 	[%r86+4], %f301;
	ld.global.f32 	%f302, [%rd11+4];
	st.shared.f32 	[%r85+4], %f302;
$L__BB0_63:
	@%p40 bra 	$L__BB0_65;
	mov.b32 	%r228, 0;
	st.shared.u32 	[%r86+8], %r228;
	st.shared.u32 	[%r85+8], %r228;
	bra.uni 	$L__BB0_66;
$L__BB0_65:
	ld.global.f32 	%f303, [%rd12+8];
	st.shared.f32 	[%r86+8], %f303;
	ld.global.f32 	%f304, [%rd11+8];
	st.shared.f32 	[%r85+8], %f304;
$L__BB0_66:
	@%p40 bra 	$L__BB0_68;
	mov.b32 	%r229, 0;
	st.shared.u32 	[%r86+12], %r229;
	st.shared.u32 	[%r85+12], %r229;
	bra.uni 	$L__BB0_69;
$L__BB0_68:
	ld.global.f32 	%f305, [%rd12+12];
	st.shared.f32 	[%r86+12], %f305;
	ld.global.f32 	%f306, [%rd11+12];
	st.shared.f32 	[%r85+12], %f306;
$L__BB0_69:
	add.s32 	%r508, %r508, 4;
$L__BB0_70:
	setp.eq.s32 	%p44, %r43, 0;
	@%p44 bra 	$L__BB0_83;
	setp.eq.s32 	%p45, %r72, 0;
	@%p45 bra 	$L__BB0_79;
	setp.lt.s32 	%p46, %r74, %r161;
	@%p46 bra 	$L__BB0_74;
	add.s32 	%r230, %r508, %r39;
	shl.b32 	%r231, %r230, 2;
	add.s32 	%r232, %r36, %r231;
	mov.b32 	%r233, 0;
	st.shared.u32 	[%r232], %r233;
	add.s32 	%r234, %r37, %r231;
	st.shared.u32 	[%r234], %r233;
	bra.uni 	$L__BB0_75;
$L__BB0_74:
	add.s32 	%r235, %r75, %r508;
	mul.wide.s32 	%rd67, %r235, 4;
	add.s64 	%rd68, %rd3, %rd67;
	ld.global.f32 	%f307, [%rd68];
	add.s32 	%r236, %r508, %r39;
	shl.b32 	%r237, %r236, 2;
	add.s32 	%r238, %r36, %r237;
	st.shared.f32 	[%r238], %f307;
	add.s64 	%rd69, %rd2, %rd67;
	ld.global.f32 	%f308, [%rd69];
	add.s32 	%r239, %r37, %r237;
	st.shared.f32 	[%r239], %f308;
$L__BB0_75:
	setp.lt.s32 	%p47, %r74, %r161;
	@%p47 bra 	$L__BB0_77;
	add.s32 	%r240, %r508, %r39;
	shl.b32 	%r241, %r240, 2;
	add.s32 	%r242, %r36, %r241;
	mov.b32 	%r243, 0;
	st.shared.u32 	[%r242+4], %r243;
	add.s32 	%r244, %r37, %r241;
	st.shared.u32 	[%r244+4], %r243;
	bra.uni 	$L__BB0_78;
$L__BB0_77:
	cvt.s64.s32 	%rd70, %r75;
	cvt.u64.u32 	%rd71, %r508;
	add.s64 	%rd72, %rd70, %rd71;
	shl.b64 	%rd73, %rd72, 2;
	add.s64 	%rd74, %rd3, %rd73;
	ld.global.f32 	%f309, [%rd74+4];
	add.s32 	%r245, %r508, %r39;
	shl.b32 	%r246, %r245, 2;
	add.s32 	%r247, %r36, %r246;
	st.shared.f32 	[%r247+4], %f309;
	add.s64 	%rd75, %rd2, %rd73;
	ld.global.f32 	%f310, [%rd75+4];
	add.s32 	%r248, %r37, %r246;
	st.shared.f32 	[%r248+4], %f310;
$L__BB0_78:
	add.s32 	%r508, %r508, 2;
$L__BB0_79:
	setp.eq.s32 	%p48, %r45, 0;
	@%p48 bra 	$L__BB0_83;
	setp.lt.s32 	%p49, %r74, %r161;
	@%p49 bra 	$L__BB0_82;
	add.s32 	%r249, %r508, %r39;
	shl.b32 	%r250, %r249, 2;
	add.s32 	%r251, %r36, %r250;
	mov.b32 	%r252, 0;
	st.shared.u32 	[%r251], %r252;
	add.s32 	%r253, %r37, %r250;
	st.shared.u32 	[%r253], %r252;
	bra.uni 	$L__BB0_83;
$L__BB0_82:
	add.s32 	%r254, %r75, %r508;
	mul.wide.s32 	%rd76, %r254, 4;
	add.s64 	%rd77, %rd3, %rd76;
	ld.global.f32 	%f311, [%rd77];
	add.s32 	%r255, %r508, %r39;
	shl.b32 	%r256, %r255, 2;
	add.s32 	%r257, %r36, %r256;
	st.shared.f32 	[%r257], %f311;
	add.s64 	%rd78, %rd2, %rd76;
	ld.global.f32 	%f312, [%rd78];
	add.s32 	%r258, %r37, %r256;
	st.shared.f32 	[%r258], %f312;
$L__BB0_83:
	bar.sync 	0;
	mov.f32 	%f917, %f3;
	@%p50 bra 	$L__BB0_295;
	setp.lt.s32 	%p51, %r160, 1;
	@%p51 bra 	$L__BB0_100;
	mov.f32 	%f929, 0fE0AD78EC;
	mov.b32 	%r510, 0;
$L__BB0_86:
	add.s32 	%r291, %r73, %r510;
	setp.lt.s32 	%p115, %r291, %r161;
	@%p115 bra 	$L__BB0_88;
$L__BB0_87:
	add.s32 	%r510, %r510, 1;
	setp.eq.s32 	%p124, %r510, 32;
	@%p124 bra 	$L__BB0_164;
	bra.uni 	$L__BB0_86;
$L__BB0_88:
	setp.lt.u32 	%p116, %r41, 7;
	mul.lo.s32 	%r95, %r510, %r160;
	mov.f32 	%f927, 0f00000000;
	mov.b32 	%r513, 0;
	@%p116 bra 	$L__BB0_91;
	mov.f32 	%f927, 0f00000000;
	mov.b32 	%r511, 0;
$L__BB0_90:
	.pragma "nounroll";
	add.s32 	%r294, %r511, %r40;
	shl.b32 	%r295, %r294, 2;
	mov.u32 	%r296, sram;
	add.s32 	%r297, %r296, %r295;
	ld.shared.f32 	%f318, [%r297];
	add.s32 	%r298, %r511, %r95;
	shl.b32 	%r299, %r298, 2;
	add.s32 	%r300, %r36, %r299;
	ld.shared.f32 	%f319, [%r300];
	fma.rn.f32 	%f320, %f318, %f319, %f927;
	ld.shared.f32 	%f321, [%r297+4];
	ld.shared.f32 	%f322, [%r300+4];
	fma.rn.f32 	%f323, %f321, %f322, %f320;
	ld.shared.f32 	%f324, [%r297+8];
	ld.shared.f32 	%f325, [%r300+8];
	fma.rn.f32 	%f326, %f324, %f325, %f323;
	ld.shared.f32 	%f327, [%r297+12];
	ld.shared.f32 	%f328, [%r300+12];
	fma.rn.f32 	%f329, %f327, %f328, %f326;
	ld.shared.f32 	%f330, [%r297+16];
	ld.shared.f32 	%f331, [%r300+16];
	fma.rn.f32 	%f332, %f330, %f331, %f329;
	ld.shared.f32 	%f333, [%r297+20];
	ld.shared.f32 	%f334, [%r300+20];
	fma.rn.f32 	%f335, %f333, %f334, %f332;
	ld.shared.f32 	%f336, [%r297+24];
	ld.shared.f32 	%f337, [%r300+24];
	fma.rn.f32 	%f338, %f336, %f337, %f335;
	ld.shared.f32 	%f339, [%r297+28];
	ld.shared.f32 	%f340, [%r300+28];
	fma.rn.f32 	%f927, %f339, %f340, %f338;
	add.s32 	%r511, %r511, 8;
	setp.eq.s32 	%p117, %r511, %r44;
	mov.u32 	%r513, %r44;
	@%p117 bra 	$L__BB0_91;
	bra.uni 	$L__BB0_90;
$L__BB0_91:
	setp.eq.s32 	%p118, %r42, 0;
	@%p118 bra 	$L__BB0_99;
	setp.lt.u32 	%p119, %r71, 3;
	@%p119 bra 	$L__BB0_94;
	add.s32 	%r301, %r513, %r40;
	shl.b32 	%r302, %r301, 2;
	mov.u32 	%r303, sram;
	add.s32 	%r304, %r303, %r302;
	ld.shared.f32 	%f342, [%r304];
	add.s32 	%r305, %r513, %r95;
	shl.b32 	%r306, %r305, 2;
	add.s32 	%r307, %r36, %r306;
	ld.shared.f32 	%f343, [%r307];
	fma.rn.f32 	%f344, %f342, %f343, %f927;
	ld.shared.f32 	%f345, [%r304+4];
	ld.shared.f32 	%f346, [%r307+4];
	fma.rn.f32 	%f347, %f345, %f346, %f344;
	ld.shared.f32 	%f348, [%r304+8];
	ld.shared.f32 	%f349, [%r307+8];
	fma.rn.f32 	%f350, %f348, %f349, %f347;
	ld.shared.f32 	%f351, [%r304+12];
	ld.shared.f32 	%f352, [%r307+12];
	fma.rn.f32 	%f927, %f351, %f352, %f350;
	add.s32 	%r513, %r513, 4;
$L__BB0_94:
	setp.eq.s32 	%p120, %r43, 0;
	@%p120 bra 	$L__BB0_99;
	setp.eq.s32 	%p121, %r72, 0;
	@%p121 bra 	$L__BB0_97;
	add.s32 	%r308, %r513, %r40;
	shl.b32 	%r309, %r308, 2;
	mov.u32 	%r310, sram;
	add.s32 	%r311, %r310, %r309;
	ld.shared.f32 	%f354, [%r311];
	add.s32 	%r312, %r513, %r95;
	shl.b32 	%r313, %r312, 2;
	add.s32 	%r314, %r36, %r313;
	ld.shared.f32 	%f355, [%r314];
	fma.rn.f32 	%f356, %f354, %f355, %f927;
	ld.shared.f32 	%f357, [%r311+4];
	ld.shared.f32 	%f358, [%r314+4];
	fma.rn.f32 	%f927, %f357, %f358, %f356;
	add.s32 	%r513, %r513, 2;
$L__BB0_97:
	setp.eq.s32 	%p122, %r45, 0;
	@%p122 bra 	$L__BB0_99;
	add.s32 	%r315, %r513, %r40;
	shl.b32 	%r316, %r315, 2;
	mov.u32 	%r317, sram;
	add.s32 	%r318, %r317, %r316;
	ld.shared.f32 	%f359, [%r318];
	add.s32 	%r319, %r513, %r95;
	shl.b32 	%r320, %r319, 2;
	add.s32 	%r321, %r36, %r320;
	ld.shared.f32 	%f360, [%r321];
	fma.rn.f32 	%f927, %f359, %f360, %f927;
$L__BB0_99:
	mul.f32 	%f361, %f249, %f927;
	mul.wide.u32 	%rd79, %r510, 4;
	add.s64 	%rd80, %rd6, %rd79;
	st.local.f32 	[%rd80], %f361;
	setp.gt.f32 	%p123, %f361, %f929;
	selp.f32 	%f929, %f361, %f929, %p123;
	bra.uni 	$L__BB0_87;
$L__BB0_100:
	setp.ge.s32 	%p52, %r73, %r161;
	mov.f32 	%f929, 0fE0AD78EC;
	@%p52 bra 	$L__BB0_102;
	max.f32 	%f929, %f1, 0fE0AD78EC;
	st.local.f32 	[%rd6], %f1;
$L__BB0_102:
	add.s32 	%r259, %r73, 1;
	setp.ge.s32 	%p53, %r259, %r161;
	@%p53 bra 	$L__BB0_104;
	st.local.f32 	[%rd6+4], %f1;
	setp.gt.f32 	%p54, %f1, %f929;
	selp.f32 	%f929, %f1, %f929, %p54;
$L__BB0_104:
	add.s32 	%r260, %r73, 2;
	setp.ge.s32 	%p55, %r260, %r161;
	@%p55 bra 	$L__BB0_106;
	st.local.f32 	[%rd6+8], %f1;
	setp.gt.f32 	%p56, %f1, %f929;
	selp.f32 	%f929, %f1, %f929, %p56;
$L__BB0_106:
	add.s32 	%r261, %r73, 3;
	setp.ge.s32 	%p57, %r261, %r161;
	@%p57 bra 	$L__BB0_108;
	st.local.f32 	[%rd6+12], %f1;
	setp.gt.f32 	%p58, %f1, %f929;
	selp.f32 	%f929, %f1, %f929, %p58;
$L__BB0_108:
	add.s32 	%r262, %r73, 4;
	setp.ge.s32 	%p59, %r262, %r161;
	@%p59 bra 	$L__BB0_110;
	st.local.f32 	[%rd6+16], %f1;
	setp.gt.f32 	%p60, %f1, %f929;
	selp.f32 	%f929, %f1, %f929, %p60;
$L__BB0_110:
	add.s32 	%r263, %r73, 5;
	setp.ge.s32 	%p61, %r263, %r161;
	@%p61 bra 	$L__BB0_112;
	st.local.f32 	[%rd6+20], %f1;
	setp.gt.f32 	%p62, %f1, %f929;
	selp.f32 	%f929, %f1, %f929, %p62;
$L__BB0_112:
	add.s32 	%r264, %r73, 6;
	setp.ge.s32 	%p63, %r264, %r161;
	@%p63 bra 	$L__BB0_114;
	st.local.f32 	[%rd6+24], %f1;
	setp.gt.f32 	%p64, %f1, %f929;
	selp.f32 	%f929, %f1, %f929, %p64;
$L__BB0_114:
	add.s32 	%r265, %r73, 7;
	setp.ge.s32 	%p65, %r265, %r161;
	@%p65 bra 	$L__BB0_116;
	st.local.f32 	[%rd6+28], %f1;
	setp.gt.f32 	%p66, %f1, %f929;
	selp.f32 	%f929, %f1, %f929, %p66;
$L__BB0_116:
	add.s32 	%r266, %r73, 8;
	setp.ge.s32 	%p67, %r266, %r161;
	@%p67 bra 	$L__BB0_118;
	st.local.f32 	[%rd6+32], %f1;
	setp.gt.f32 	%p68, %f1, %f929;
	selp.f32 	%f929, %f1, %f929, %p68;
$L__BB0_118:
	add.s32 	%r267, %r73, 9;
	setp.ge.s32 	%p69, %r267, %r161;
	@%p69 bra 	$L__BB0_120;
	st.local.f32 	[%rd6+36], %f1;
	setp.gt.f32 	%p70, %f1, %f929;
	selp.f32 	%f929, %f1, %f929, %p70;
$L__BB0_120:
	add.s32 	%r268, %r73, 10;
	setp.ge.s32 	%p71, %r268, %r161;
	@%p71 bra 	$L__BB0_122;
	st.local.f32 	[%rd6+40], %f1;
	setp.gt.f32 	%p72, %f1, %f929;
	selp.f32 	%f929, %f1, %f929, %p72;
$L__BB0_122:
	add.s32 	%r269, %r73, 11;
	setp.ge.s32 	%p73, %r269, %r161;
	@%p73 bra 	$L__BB0_124;
	st.local.f32 	[%rd6+44], %f1;
	setp.gt.f32 	%p74, %f1, %f929;
	selp.f32 	%f929, %f1, %f929, %p74;
$L__BB0_124:
	add.s32 	%r270, %r73, 12;
	setp.ge.s32 	%p75, %r270, %r161;
	@%p75 bra 	$L__BB0_126;
	st.local.f32 	[%rd6+48], %f1;
	setp.gt.f32 	%p76, %f1, %f929;
	selp.f32 	%f929, %f1, %f929, %p76;
$L__BB0_126:
	add.s32 	%r271, %r73, 13;
	setp.ge.s32 	%p77, %r271, %r161;
	@%p77 bra 	$L__BB0_128;
	st.local.f32 	[%rd6+52], %f1;
	setp.gt.f32 	%p78, %f1, %f929;
	selp.f32 	%f929, %f1, %f929, %p78;
$L__BB0_128:
	add.s32 	%r272, %r73, 14;
	setp.ge.s32 	%p79, %r272, %r161;
	@%p79 bra 	$L__BB0_130;
	st.local.f32 	[%rd6+56], %f1;
	setp.gt.f32 	%p80, %f1, %f929;
	selp.f32 	%f929, %f1, %f929, %p80;
$L__BB0_130:
	add.s32 	%r273, %r73, 15;
	setp.ge.s32 	%p81, %r273, %r161;
	@%p81 bra 	$L__BB0_132;
	st.local.f32 	[%rd6+60], %f1;
	setp.gt.f32 	%p82, %f1, %f929;
	selp.f32 	%f929, %f1, %f929, %p82;
$L__BB0_132:
	add.s32 	%r274, %r73, 16;
	setp.ge.s32 	%p83, %r274, %r161;
	@%p83 bra 	$L__BB0_134;
	st.local.f32 	[%rd6+64], %f1;
	setp.gt.f32 	%p84, %f1, %f929;
	selp.f32 	%f929, %f1, %f929, %p84;
$L__BB0_134:
	add.s32 	%r275, %r73, 17;
	setp.ge.s32 	%p85, %r275, %r161;
	@%p85 bra 	$L__BB0_136;
	st.local.f32 	[%rd6+68], %f1;
	setp.gt.f32 	%p86, %f1, %f929;
	selp.f32 	%f929, %f1, %f929, %p86;
$L__BB0_136:
	add.s32 	%r276, %r73, 18;
	setp.ge.s32 	%p87, %r276, %r161;
	@%p87 bra 	$L__BB0_138;
	st.local.f32 	[%rd6+72], %f1;
	setp.gt.f32 	%p88, %f1, %f929;
	selp.f32 	%f929, %f1, %f929, %p88;
$L__BB0_138:
	add.s32 	%r277, %r73, 19;
	setp.ge.s32 	%p89, %r277, %r161;
	@%p89 bra 	$L__BB0_140;
	st.local.f32 	[%rd6+76], %f1;
	setp.gt.f32 	%p90, %f1, %f929;
	selp.f32 	%f929, %f1, %f929, %p90;
$L__BB0_140:
	add.s32 	%r278, %r73, 20;
	setp.ge.s32 	%p91, %r278, %r161;
	@%p91 bra 	$L__BB0_142;
	st.local.f32 	[%rd6+80], %f1;
	setp.gt.f32 	%p92, %f1, %f929;
	selp.f32 	%f929, %f1, %f929, %p92;
$L__BB0_142:
	add.s32 	%r279, %r73, 21;
	setp.ge.s32 	%p93, %r279, %r161;
	@%p93 bra 	$L__BB0_144;
	st.local.f32 	[%rd6+84], %f1;
	setp.gt.f32 	%p94, %f1, %f929;
	selp.f32 	%f929, %f1, %f929, %p94;
$L__BB0_144:
	add.s32 	%r280, %r73, 22;
	setp.ge.s32 	%p95, %r280, %r161;
	@%p95 bra 	$L__BB0_146;
	st.local.f32 	[%rd6+88], %f1;
	setp.gt.f32 	%p96, %f1, %f929;
	selp.f32 	%f929, %f1, %f929, %p96;
$L__BB0_146:
	add.s32 	%r281, %r73, 23;
	setp.ge.s32 	%p97, %r281, %r161;
	@%p97 bra 	$L__BB0_148;
	st.local.f32 	[%rd6+92], %f1;
	setp.gt.f32 	%p98, %f1, %f929;
	selp.f32 	%f929, %f1, %f929, %p98;
$L__BB0_148:
	add.s32 	%r282, %r73, 24;
	setp.ge.s32 	%p99, %r282, %r161;
	@%p99 bra 	$L__BB0_150;
	st.local.f32 	[%rd6+96], %f1;
	setp.gt.f32 	%p100, %f1, %f929;
	selp.f32 	%f929, %f1, %f929, %p100;
$L__BB0_150:
	add.s32 	%r283, %r73, 25;
	setp.ge.s32 	%p101, %r283, %r161;
	@%p101 bra 	$L__BB0_152;
	st.local.f32 	[%rd6+100], %f1;
	setp.gt.f32 	%p102, %f1, %f929;
	selp.f32 	%f929, %f1, %f929, %p102;
$L__BB0_152:
	add.s32 	%r284, %r73, 26;
	setp.ge.s32 	%p103, %r284, %r161;
	@%p103 bra 	$L__BB0_154;
	st.local.f32 	[%rd6+104], %f1;
	setp.gt.f32 	%p104, %f1, %f929;
	selp.f32 	%f929, %f1, %f929, %p104;
$L__BB0_154:
	add.s32 	%r285, %r73, 27;
	setp.ge.s32 	%p105, %r285, %r161;
	@%p105 bra 	$L__BB0_156;
	st.local.f32 	[%rd6+108], %f1;
	setp.gt.f32 	%p106, %f1, %f929;
	selp.f32 	%f929, %f1, %f929, %p106;
$L__BB0_156:
	add.s32 	%r286, %r73, 28;
	setp.ge.s32 	%p107, %r286, %r161;
	@%p107 bra 	$L__BB0_158;
	st.local.f32 	[%rd6+112], %f1;
	setp.gt.f32 	%p108, %f1, %f929;
	selp.f32 	%f929, %f1, %f929, %p108;
$L__BB0_158:
	add.s32 	%r287, %r73, 29;
	setp.ge.s32 	%p109, %r287, %r161;
	@%p109 bra 	$L__BB0_160;
	st.local.f32 	[%rd6+116], %f1;
	setp.gt.f32 	%p110, %f1, %f929;
	selp.f32 	%f929, %f1, %f929, %p110;
$L__BB0_160:
	add.s32 	%r288, %r73, 30;
	setp.ge.s32 	%p111, %r288, %r161;
	@%p111 bra 	$L__BB0_162;
	st.local.f32 	[%rd6+120], %f1;
	setp.gt.f32 	%p112, %f1, %f929;
	selp.f32 	%f929, %f1, %f929, %p112;
$L__BB0_162:
	add.s32 	%r289, %r73, 31;
	setp.ge.s32 	%p113, %r289, %r161;
	@%p113 bra 	$L__BB0_164;
	st.local.f32 	[%rd6+124], %f1;
	setp.gt.f32 	%p114, %f1, %f929;
	selp.f32 	%f929, %f1, %f929, %p114;
$L__BB0_164:
	max.f32 	%f917, %f3, %f929;
	sub.f32 	%f363, %f3, %f917;
	fma.rn.f32 	%f364, %f363, 0f3BBB989D, 0f3F000000;
	cvt.sat.f32.f32 	%f365, %f364;
	mov.f32 	%f366, 0f4B400001;
	mov.f32 	%f367, 0f437C0000;
	fma.rm.f32 	%f368, %f365, %f367, %f366;
	add.f32 	%f369, %f368, 0fCB40007F;
	neg.f32 	%f370, %f369;
	fma.rn.f32 	%f371, %f363, 0f3FB8AA3B, %f370;
	fma.rn.f32 	%f372, %f363, 0f32A57060, %f371;
	mov.b32 	%r322, %f368;
	shl.b32 	%r323, %r322, 23;
	mov.b32 	%f373, %r323;
	ex2.approx.ftz.f32 	%f374, %f372;
	mul.f32 	%f84, %f374, %f373;
	setp.ge.s32 	%p125, %r73, %r161;
	mov.f32 	%f961, 0f00000000;
	@%p125 bra 	$L__BB0_166;
	ld.local.f32 	%f375, [%rd6];
	sub.f32 	%f376, %f375, %f917;
	fma.rn.f32 	%f377, %f376, 0f3BBB989D, 0f3F000000;
	cvt.sat.f32.f32 	%f378, %f377;
	mov.f32 	%f379, 0f4B400001;
	mov.f32 	%f380, 0f437C0000;
	fma.rm.f32 	%f381, %f378, %f380, %f379;
	add.f32 	%f382, %f381, 0fCB40007F;
	neg.f32 	%f383, %f382;
	fma.rn.f32 	%f384, %f376, 0f3FB8AA3B, %f383;
	fma.rn.f32 	%f385, %f376, 0f32A57060, %f384;
	mov.b32 	%r324, %f381;
	shl.b32 	%r325, %r324, 23;
	mov.b32 	%f386, %r325;
	ex2.approx.ftz.f32 	%f387, %f385;
	mul.f32 	%f388, %f387, %f386;
	st.local.f32 	[%rd6], %f388;
	add.f32 	%f961, %f388, 0f00000000;
$L__BB0_166:
	add.s32 	%r101, %r73, 1;
	setp.ge.s32 	%p126, %r101, %r161;
	@%p126 bra 	$L__BB0_168;
	ld.local.f32 	%f389, [%rd6+4];
	sub.f32 	%f390, %f389, %f917;
	fma.rn.f32 	%f391, %f390, 0f3BBB989D, 0f3F000000;
	cvt.sat.f32.f32 	%f392, %f391;
	mov.f32 	%f393, 0f4B400001;
	mov.f32 	%f394, 0f437C0000;
	fma.rm.f32 	%f395, %f392, %f394, %f393;
	add.f32 	%f396, %f395, 0fCB40007F;
	neg.f32 	%f397, %f396;
	fma.rn.f32 	%f398, %f390, 0f3FB8AA3B, %f397;
	fma.rn.f32 	%f399, %f390, 0f32A57060, %f398;
	mov.b32 	%r326, %f395;
	shl.b32 	%r327, %r326, 23;
	mov.b32 	%f400, %r327;
	ex2.approx.ftz.f32 	%f401, %f399;
	mul.f32 	%f402, %f401, %f400;
	st.local.f32 	[%rd6+4], %f402;
	add.f32 	%f961, %f961, %f402;
$L__BB0_168:
	add.s32 	%r102, %r73, 2;
	setp.ge.s32 	%p127, %r102, %r161;
	@%p127 bra 	$L__BB0_170;
	ld.local.f32 	%f403, [%rd6+8];
	sub.f32 	%f404, %f403, %f917;
	fma.rn.f32 	%f405, %f404, 0f3BBB989D, 0f3F000000;
	cvt.sat.f32.f32 	%f406, %f405;
	mov.f32 	%f407, 0f4B400001;
	mov.f32 	%f408, 0f437C0000;
	fma.rm.f32 	%f409, %f406, %f408, %f407;
	add.f32 	%f410, %f409, 0fCB40007F;
	neg.f32 	%f411, %f410;
	fma.rn.f32 	%f412, %f404, 0f3FB8AA3B, %f411;
	fma.rn.f32 	%f413, %f404, 0f32A57060, %f412;
	mov.b32 	%r328, %f409;
	shl.b32 	%r329, %r328, 23;
	mov.b32 	%f414, %r329;
	ex2.approx.ftz.f32 	%f415, %f413;
	mul.f32 	%f416, %f415, %f414;
	st.local.f32 	[%rd6+8], %f416;
	add.f32 	%f961, %f961, %f416;
$L__BB0_170:
	add.s32 	%r103, %r73, 3;
	setp.ge.s32 	%p128, %r103, %r161;
	@%p128 bra 	$L__BB0_172;
	ld.local.f32 	%f417, [%rd6+12];
	sub.f32 	%f418, %f417, %f917;
	fma.rn.f32 	%f419, %f418, 0f3BBB989D, 0f3F000000;
	cvt.sat.f32.f32 	%f420, %f419;
	mov.f32 	%f421, 0f4B400001;
	mov.f32 	%f422, 0f437C0000;
	fma.rm.f32 	%f423, %f420, %f422, %f421;
	add.f32 	%f424, %f423, 0fCB40007F;
	neg.f32 	%f425, %f424;
	fma.rn.f32 	%f426, %f418, 0f3FB8AA3B, %f425;
	fma.rn.f32 	%f427, %f418, 0f32A57060, %f426;
	mov.b32 	%r330, %f423;
	shl.b32 	%r331, %r330, 23;
	mov.b32 	%f428, %r331;
	ex2.approx.ftz.f32 	%f429, %f427;
	mul.f32 	%f430, %f429, %f428;
	st.local.f32 	[%rd6+12], %f430;
	add.f32 	%f961, %f961, %f430;
$L__BB0_172:
	add.s32 	%r104, %r73, 4;
	setp.ge.s32 	%p129, %r104, %r161;
	@%p129 bra 	$L__BB0_174;
	ld.local.f32 	%f431, [%rd6+16];
	sub.f32 	%f432, %f431, %f917;
	fma.rn.f32 	%f433, %f432, 0f3BBB989D, 0f3F000000;
	cvt.sat.f32.f32 	%f434, %f433;
	mov.f32 	%f435, 0f4B400001;
	mov.f32 	%f436, 0f437C0000;
	fma.rm.f32 	%f437, %f434, %f436, %f435;
	add.f32 	%f438, %f437, 0fCB40007F;
	neg.f32 	%f439, %f438;
	fma.rn.f32 	%f440, %f432, 0f3FB8AA3B, %f439;
	fma.rn.f32 	%f441, %f432, 0f32A57060, %f440;
	mov.b32 	%r332, %f437;
	shl.b32 	%r333, %r332, 23;
	mov.b32 	%f442, %r333;
	ex2.approx.ftz.f32 	%f443, %f441;
	mul.f32 	%f444, %f443, %f442;
	st.local.f32 	[%rd6+16], %f444;
	add.f32 	%f961, %f961, %f444;
$L__BB0_174:
	add.s32 	%r105, %r73, 5;
	setp.ge.s32 	%p130, %r105, %r161;
	@%p130 bra 	$L__BB0_176;
	ld.local.f32 	%f445, [%rd6+20];
	sub.f32 	%f446, %f445, %f917;
	fma.rn.f32 	%f447, %f446, 0f3BBB989D, 0f3F000000;
	cvt.sat.f32.f32 	%f448, %f447;
	mov.f32 	%f449, 0f4B400001;
	mov.f32 	%f450, 0f437C0000;
	fma.rm.f32 	%f451, %f448, %f450, %f449;
	add.f32 	%f452, %f451, 0fCB40007F;
	neg.f32 	%f453, %f452;
	fma.rn.f32 	%f454, %f446, 0f3FB8AA3B, %f453;
	fma.rn.f32 	%f455, %f446, 0f32A57060, %f454;
	mov.b32 	%r334, %f451;
	shl.b32 	%r335, %r334, 23;
	mov.b32 	%f456, %r335;
	ex2.approx.ftz.f32 	%f457, %f455;
	mul.f32 	%f458, %f457, %f456;
	st.local.f32 	[%rd6+20], %f458;
	add.f32 	%f961, %f961, %f458;
$L__BB0_176:
	add.s32 	%r106, %r73, 6;
	setp.ge.s32 	%p131, %r106, %r161;
	@%p131 bra 	$L__BB0_178;
	ld.local.f32 	%f459, [%rd6+24];
	sub.f32 	%f460, %f459, %f917;
	fma.rn.f32 	%f461, %f460, 0f3BBB989D, 0f3F000000;
	cvt.sat.f32.f32 	%f462, %f461;
	mov.f32 	%f463, 0f4B400001;
	mov.f32 	%f464, 0f437C0000;
	fma.rm.f32 	%f465, %f462, %f464, %f463;
	add.f32 	%f466, %f465, 0fCB40007F;
	neg.f32 	%f467, %f466;
	fma.rn.f32 	%f468, %f460, 0f3FB8AA3B, %f467;
	fma.rn.f32 	%f469, %f460, 0f32A57060, %f468;
	mov.b32 	%r336, %f465;
	shl.b32 	%r337, %r336, 23;
	mov.b32 	%f470, %r337;
	ex2.approx.ftz.f32 	%f471, %f469;
	mul.f32 	%f472, %f471, %f470;
	st.local.f32 	[%rd6+24], %f472;
	add.f32 	%f961, %f961, %f472;
$L__BB0_178:
	add.s32 	%r107, %r73, 7;
	setp.ge.s32 	%p132, %r107, %r161;
	@%p132 bra 	$L__BB0_180;
	ld.local.f32 	%f473, [%rd6+28];
	sub.f32 	%f474, %f473, %f917;
	fma.rn.f32 	%f475, %f474, 0f3BBB989D, 0f3F000000;
	cvt.sat.f32.f32 	%f476, %f475;
	mov.f32 	%f477, 0f4B400001;
	mov.f32 	%f478, 0f437C0000;
	fma.rm.f32 	%f479, %f476, %f478, %f477;
	add.f32 	%f480, %f479, 0fCB40007F;
	neg.f32 	%f481, %f480;
	fma.rn.f32 	%f482, %f474, 0f3FB8AA3B, %f481;
	fma.rn.f32 	%f483, %f474, 0f32A57060, %f482;
	mov.b32 	%r338, %f479;
	shl.b32 	%r339, %r338, 23;
	mov.b32 	%f484, %r339;
	ex2.approx.ftz.f32 	%f485, %f483;
	mul.f32 	%f486, %f485, %f484;
	st.local.f32 	[%rd6+28], %f486;
	add.f32 	%f961, %f961, %f486;
$L__BB0_180:
	add.s32 	%r108, %r73, 8;
	setp.ge.s32 	%p133, %r108, %r161;
	@%p133 bra 	$L__BB0_182;
	ld.local.f32 	%f487, [%rd6+32];
	sub.f32 	%f488, %f487, %f917;
	fma.rn.f32 	%f489, %f488, 0f3BBB989D, 0f3F000000;
	cvt.sat.f32.f32 	%f490, %f489;
	mov.f32 	%f491, 0f4B400001;
	mov.f32 	%f492, 0f437C0000;
	fma.rm.f32 	%f493, %f490, %f492, %f491;
	add.f32 	%f494, %f493, 0fCB40007F;
	neg.f32 	%f495, %f494;
	fma.rn.f32 	%f496, %f488, 0f3FB8AA3B, %f495;
	fma.rn.f32 	%f497, %f488, 0f32A57060, %f496;
	mov.b32 	%r340, %f493;
	shl.b32 	%r341, %r340, 23;
	mov.b32 	%f498, %r341;
	ex2.approx.ftz.f32 	%f499, %f497;
	mul.f32 	%f500, %f499, %f498;
	st.local.f32 	[%rd6+32], %f500;
	add.f32 	%f961, %f961, %f500;
$L__BB0_182:
	add.s32 	%r109, %r73, 9;
	setp.ge.s32 	%p134, %r109, %r161;
	@%p134 bra 	$L__BB0_184;
	ld.local.f32 	%f501, [%rd6+36];
	sub.f32 	%f502, %f501, %f917;
	fma.rn.f32 	%f503, %f502, 0f3BBB989D, 0f3F000000;
	cvt.sat.f32.f32 	%f504, %f503;
	mov.f32 	%f505, 0f4B400001;
	mov.f32 	%f506, 0f437C0000;
	fma.rm.f32 	%f507, %f504, %f506, %f505;
	add.f32 	%f508, %f507, 0fCB40007F;
	neg.f32 	%f509, %f508;
	fma.rn.f32 	%f510, %f502, 0f3FB8AA3B, %f509;
	fma.rn.f32 	%f511, %f502, 0f32A57060, %f510;
	mov.b32 	%r342, %f507;
	shl.b32 	%r343, %r342, 23;
	mov.b32 	%f512, %r343;
	ex2.approx.ftz.f32 	%f513, %f511;
	mul.f32 	%f514, %f513, %f512;
	st.local.f32 	[%rd6+36], %f514;
	add.f32 	%f961, %f961, %f514;
$L__BB0_184:
	add.s32 	%r110, %r73, 10;
	setp.ge.s32 	%p135, %r110, %r161;
	@%p135 bra 	$L__BB0_186;
	ld.local.f32 	%f515, [%rd6+40];
	sub.f32 	%f516, %f515, %f917;
	fma.rn.f32 	%f517, %f516, 0f3BBB989D, 0f3F000000;
	cvt.sat.f32.f32 	%f518, %f517;
	mov.f32 	%f519, 0f4B400001;
	mov.f32 	%f520, 0f437C0000;
	fma.rm.f32 	%f521, %f518, %f520, %f519;
	add.f32 	%f522, %f521, 0fCB40007F;
	neg.f32 	%f523, %f522;
	fma.rn.f32 	%f524, %f516, 0f3FB8AA3B, %f523;
	fma.rn.f32 	%f525, %f516, 0f32A57060, %f524;
	mov.b32 	%r344, %f521;
	shl.b32 	%r345, %r344, 23;
	mov.b32 	%f526, %r345;
	ex2.approx.ftz.f32 	%f527, %f525;
	mul.f32 	%f528, %f527, %f526;
	st.local.f32 	[%rd6+40], %f528;
	add.f32 	%f961, %f961, %f528;
$L__BB0_186:
	add.s32 	%r111, %r73, 11;
	setp.ge.s32 	%p136, %r111, %r161;
	@%p136 bra 	$L__BB0_188;
	ld.local.f32 	%f529, [%rd6+44];
	sub.f32 	%f530, %f529, %f917;
	fma.rn.f32 	%f531, %f530, 0f3BBB989D, 0f3F000000;
	cvt.sat.f32.f32 	%f532, %f531;
	mov.f32 	%f533, 0f4B400001;
	mov.f32 	%f534, 0f437C0000;
	fma.rm.f32 	%f535, %f532, %f534, %f533;
	add.f32 	%f536, %f535, 0fCB40007F;
	neg.f32 	%f537, %f536;
	fma.rn.f32 	%f538, %f530, 0f3FB8AA3B, %f537;
	fma.rn.f32 	%f539, %f530, 0f32A57060, %f538;
	mov.b32 	%r346, %f535;
	shl.b32 	%r347, %r346, 23;
	mov.b32 	%f540, %r347;
	ex2.approx.ftz.f32 	%f541, %f539;
	mul.f32 	%f542, %f541, %f540;
	st.local.f32 	[%rd6+44], %f542;
	add.f32 	%f961, %f961, %f542;
$L__BB0_188:
	add.s32 	%r112, %r73, 12;
	setp.ge.s32 	%p137, %r112, %r161;
	@%p137 bra 	$L__BB0_190;
	ld.local.f32 	%f543, [%rd6+48];
	sub.f32 	%f544, %f543, %f917;
	fma.rn.f32 	%f545, %f544, 0f3BBB989D, 0f3F000000;
	cvt.sat.f32.f32 	%f546, %f545;
	mov.f32 	%f547, 0f4B400001;
	mov.f32 	%f548, 0f437C0000;
	fma.rm.f32 	%f549, %f546, %f548, %f547;
	add.f32 	%f550, %f549, 0fCB40007F;
	neg.f32 	%f551, %f550;
	fma.rn.f32 	%f552, %f544, 0f3FB8AA3B, %f551;
	fma.rn.f32 	%f553, %f544, 0f32A57060, %f552;
	mov.b32 	%r348, %f549;
	shl.b32 	%r349, %r348, 23;
	mov.b32 	%f554, %r349;
	ex2.approx.ftz.f32 	%f555, %f553;
	mul.f32 	%f556, %f555, %f554;
	st.local.f32 	[%rd6+48], %f556;
	add.f32 	%f961, %f961, %f556;
$L__BB0_190:
	add.s32 	%r113, %r73, 13;
	setp.ge.s32 	%p138, %r113, %r161;
	@%p138 bra 	$L__BB0_192;
	ld.local.f32 	%f557, [%rd6+52];
	sub.f32 	%f558, %f557, %f917;
	fma.rn.f32 	%f559, %f558, 0f3BBB989D, 0f3F000000;
	cvt.sat.f32.f32 	%f560, %f559;
	mov.f32 	%f561, 0f4B400001;
	mov.f32 	%f562, 0f437C0000;
	fma.rm.f32 	%f563, %f560, %f562, %f561;
	add.f32 	%f564, %f563, 0fCB40007F;
	neg.f32 	%f565, %f564;
	fma.rn.f32 	%f566, %f558, 0f3FB8AA3B, %f565;
	fma.rn.f32 	%f567, %f558, 0f32A57060, %f566;
	mov.b32 	%r350, %f563;
	shl.b32 	%r351, %r350, 23;
	mov.b32 	%f568, %r351;
	ex2.approx.ftz.f32 	%f569, %f567;
	mul.f32 	%f570, %f569, %f568;
	st.local.f32 	[%rd6+52], %f570;
	add.f32 	%f961, %f961, %f570;
$L__BB0_192:
	add.s32 	%r114, %r73, 14;
	setp.ge.s32 	%p139, %r114, %r161;
	@%p139 bra 	$L__BB0_194;
	ld.local.f32 	%f571, [%rd6+56];
	sub.f32 	%f572, %f571, %f917;
	fma.rn.f32 	%f573, %f572, 0f3BBB989D, 0f3F000000;
	cvt.sat.f32.f32 	%f574, %f573;
	mov.f32 	%f575, 0f4B400001;
	mov.f32 	%f576, 0f437C0000;
	fma.rm.f32 	%f577, %f574, %f576, %f575;
	add.f32 	%f578, %f577, 0fCB40007F;
	neg.f32 	%f579, %f578;
	fma.rn.f32 	%f580, %f572, 0f3FB8AA3B, %f579;
	fma.rn.f32 	%f581, %f572, 0f32A57060, %f580;
	mov.b32 	%r352, %f577;
	shl.b32 	%r353, %r352, 23;
	mov.b32 	%f582, %r353;
	ex2.approx.ftz.f32 	%f583, %f581;
	mul.f32 	%f584, %f583, %f582;
	st.local.f32 	[%rd6+56], %f584;
	add.f32 	%f961, %f961, %f584;
$L__BB0_194:
	add.s32 	%r115, %r73, 15;
	setp.ge.s32 	%p140, %r115, %r161;
	@%p140 bra 	$L__BB0_196;
	ld.local.f32 	%f585, [%rd6+60];
	sub.f32 	%f586, %f585, %f917;
	fma.rn.f32 	%f587, %f586, 0f3BBB989D, 0f3F000000;
	cvt.sat.f32.f32 	%f588, %f587;
	mov.f32 	%f589, 0f4B400001;
	mov.f32 	%f590, 0f437C0000;
	fma.rm.f32 	%f591, %f588, %f590, %f589;
	add.f32 	%f592, %f591, 0fCB40007F;
	neg.f32 	%f593, %f592;
	fma.rn.f32 	%f594, %f586, 0f3FB8AA3B, %f593;
	fma.rn.f32 	%f595, %f586, 0f32A57060, %f594;
	mov.b32 	%r354, %f591;
	shl.b32 	%r355, %r354, 23;
	mov.b32 	%f596, %r355;
	ex2.approx.ftz.f32 	%f597, %f595;
	mul.f32 	%f598, %f597, %f596;
	st.local.f32 	[%rd6+60], %f598;
	add.f32 	%f961, %f961, %f598;
$L__BB0_196:
	add.s32 	%r116, %r73, 16;
	setp.ge.s32 	%p141, %r116, %r161;
	@%p141 bra 	$L__BB0_198;
	ld.local.f32 	%f599, [%rd6+64];
	sub.f32 	%f600, %f599, %f917;
	fma.rn.f32 	%f601, %f600, 0f3BBB989D, 0f3F000000;
	cvt.sat.f32.f32 	%f602, %f601;
	mov.f32 	%f603, 0f4B400001;
	mov.f32 	%f604, 0f437C0000;
	fma.rm.f32 	%f605, %f602, %f604, %f603;
	add.f32 	%f606, %f605, 0fCB40007F;
	neg.f32 	%f607, %f606;
	fma.rn.f32 	%f608, %f600, 0f3FB8AA3B, %f607;
	fma.rn.f32 	%f609, %f600, 0f32A57060, %f608;
	mov.b32 	%r356, %f605;
	shl.b32 	%r357, %r356, 23;
	mov.b32 	%f610, %r357;
	ex2.approx.ftz.f32 	%f611, %f609;
	mul.f32 	%f612, %f611, %f610;
	st.local.f32 	[%rd6+64], %f612;
	add.f32 	%f961, %f961, %f612;
$L__BB0_198:
	add.s32 	%r117, %r73, 17;
	setp.ge.s32 	%p142, %r117, %r161;
	@%p142 bra 	$L__BB0_200;
	ld.local.f32 	%f613, [%rd6+68];
	sub.f32 	%f614, %f613, %f917;
	fma.rn.f32 	%f615, %f614, 0f3BBB989D, 0f3F000000;
	cvt.sat.f32.f32 	%f616, %f615;
	mov.f32 	%f617, 0f4B400001;
	mov.f32 	%f618, 0f437C0000;
	fma.rm.f32 	%f619, %f616, %f618, %f617;
	add.f32 	%f620, %f619, 0fCB40007F;
	neg.f32 	%f621, %f620;
	fma.rn.f32 	%f622, %f614, 0f3FB8AA3B, %f621;
	fma.rn.f32 	%f623, %f614, 0f32A57060, %f622;
	mov.b32 	%r358, %f619;
	shl.b32 	%r359, %r358, 23;
	mov.b32 	%f624, %r359;
	ex2.approx.ftz.f32 	%f625, %f623;
	mul.f32 	%f626, %f625, %f624;
	st.local.f32 	[%rd6+68], %f626;
	add.f32 	%f961, %f961, %f626;
$L__BB0_200:
	add.s32 	%r118, %r73, 18;
	setp.ge.s32 	%p143, %r118, %r161;
	@%p143 bra 	$L__BB0_202;
	ld.local.f32 	%f627, [%rd6+72];
	sub.f32 	%f628, %f627, %f917;
	fma.rn.f32 	%f629, %f628, 0f3BBB989D, 0f3F000000;
	cvt.sat.f32.f32 	%f630, %f629;
	mov.f32 	%f631, 0f4B400001;
	mov.f32 	%f632, 0f437C0000;
	fma.rm.f32 	%f633, %f630, %f632, %f631;
	add.f32 	%f634, %f633, 0fCB40007F;
	neg.f32 	%f635, %f634;
	fma.rn.f32 	%f636, %f628, 0f3FB8AA3B, %f635;
	fma.rn.f32 	%f637, %f628, 0f32A57060, %f636;
	mov.b32 	%r360, %f633;
	shl.b32 	%r361, %r360, 23;
	mov.b32 	%f638, %r361;
	ex2.approx.ftz.f32 	%f639, %f637;
	mul.f32 	%f640, %f639, %f638;
	st.local.f32 	[%rd6+72], %f640;
	add.f32 	%f961, %f961, %f640;
$L__BB0_202:
	add.s32 	%r119, %r73, 19;
	setp.ge.s32 	%p144, %r119, %r161;
	@%p144 bra 	$L__BB0_204;
	ld.local.f32 	%f641, [%rd6+76];
	sub.f32 	%f642, %f641, %f917;
	fma.rn.f32 	%f643, %f642, 0f3BBB989D, 0f3F000000;
	cvt.sat.f32.f32 	%f644, %f643;
	mov.f32 	%f645, 0f4B400001;
	mov.f32 	%f646, 0f437C0000;
	fma.rm.f32 	%f647, %f644, %f646, %f645;
	add.f32 	%f648, %f647, 0fCB40007F;
	neg.f32 	%f649, %f648;
	fma.rn.f32 	%f650, %f642, 0f3FB8AA3B, %f649;
	fma.rn.f32 	%f651, %f642, 0f32A57060, %f650;
	mov.b32 	%r362, %f647;
	shl.b32 	%r363, %r362, 23;
	mov.b32 	%f652, %r363;
	ex2.approx.ftz.f32 	%f653, %f651;
	mul.f32 	%f654, %f653, %f652;
	st.local.f32 	[%rd6+76], %f654;
	add.f32 	%f961, %f961, %f654;
$L__BB0_204:
	add.s32 	%r120, %r73, 20;
	setp.ge.s32 	%p145, %r120, %r161;
	@%p145 bra 	$L__BB0_206;
	ld.local.f32 	%f655, [%rd6+80];
	sub.f32 	%f656, %f655, %f917;
	fma.rn.f32 	%f657, %f656, 0f3BBB989D, 0f3F000000;
	cvt.sat.f32.f32 	%f658, %f657;
	mov.f32 	%f659, 0f4B400001;
	mov.f32 	%f660, 0f437C0000;
	fma.rm.f32 	%f661, %f658, %f660, %f659;
	add.f32 	%f662, %f661, 0fCB40007F;
	neg.f32 	%f663, %f662;
	fma.rn.f32 	%f664, %f656, 0f3FB8AA3B, %f663;
	fma.rn.f32 	%f665, %f656, 0f32A57060, %f664;
	mov.b32 	%r364, %f661;
	shl.b32 	%r365, %r364, 23;
	mov.b32 	%f666, %r365;
	ex2.approx.ftz.f32 	%f667, %f665;
	mul.f32 	%f668, %f667, %f666;
	st.local.f32 	[%rd6+80], %f668;
	add.f32 	%f961, %f961, %f668;
$L__BB0_206:
	add.s32 	%r121, %r73, 21;
	setp.ge.s32 	%p146, %r121, %r161;
	@%p146 bra 	$L__BB0_208;
	ld.local.f32 	%f669, [%rd6+84];
	sub.f32 	%f670, %f669, %f917;
	fma.rn.f32 	%f671, %f670, 0f3BBB989D, 0f3F000000;
	cvt.sat.f32.f32 	%f672, %f671;
	mov.f32 	%f673, 0f4B400001;
	mov.f32 	%f674, 0f437C0000;
	fma.rm.f32 	%f675, %f672, %f674, %f673;
	add.f32 	%f676, %f675, 0fCB40007F;
	neg.f32 	%f677, %f676;
	fma.rn.f32 	%f678, %f670, 0f3FB8AA3B, %f677;
	fma.rn.f32 	%f679, %f670, 0f32A57060, %f678;
	mov.b32 	%r366, %f675;
	shl.b32 	%r367, %r366, 23;
	mov.b32 	%f680, %r367;
	ex2.approx.ftz.f32 	%f681, %f679;
	mul.f32 	%f682, %f681, %f680;
	st.local.f32 	[%rd6+84], %f682;
	add.f32 	%f961, %f961, %f682;
$L__BB0_208:
	add.s32 	%r122, %r73, 22;
	setp.ge.s32 	%p147, %r122, %r161;
	@%p147 bra 	$L__BB0_210;
	ld.local.f32 	%f683, [%rd6+88];
	sub.f32 	%f684, %f683, %f917;
	fma.rn.f32 	%f685, %f684, 0f3BBB989D, 0f3F000000;
	cvt.sat.f32.f32 	%f686, %f685;
	mov.f32 	%f687, 0f4B400001;
	mov.f32 	%f688, 0f437C0000;
	fma.rm.f32 	%f689, %f686, %f688, %f687;
	add.f32 	%f690, %f689, 0fCB40007F;
	neg.f32 	%f691, %f690;
	fma.rn.f32 	%f692, %f684, 0f3FB8AA3B, %f691;
	fma.rn.f32 	%f693, %f684, 0f32A57060, %f692;
	mov.b32 	%r368, %f689;
	shl.b32 	%r369, %r368, 23;
	mov.b32 	%f694, %r369;
	ex2.approx.ftz.f32 	%f695, %f693;
	mul.f32 	%f696, %f695, %f694;
	st.local.f32 	[%rd6+88], %f696;
	add.f32 	%f961, %f961, %f696;
$L__BB0_210:
	add.s32 	%r123, %r73, 23;
	setp.ge.s32 	%p148, %r123, %r161;
	@%p148 bra 	$L__BB0_212;
	ld.local.f32 	%f697, [%rd6+92];
	sub.f32 	%f698, %f697, %f917;
	fma.rn.f32 	%f699, %f698, 0f3BBB989D, 0f3F000000;
	cvt.sat.f32.f32 	%f700, %f699;
	mov.f32 	%f701, 0f4B400001;
	mov.f32 	%f702, 0f437C0000;
	fma.rm.f32 	%f703, %f700, %f702, %f701;
	add.f32 	%f704, %f703, 0fCB40007F;
	neg.f32 	%f705, %f704;
	fma.rn.f32 	%f706, %f698, 0f3FB8AA3B, %f705;
	fma.rn.f32 	%f707, %f698, 0f32A57060, %f706;
	mov.b32 	%r370, %f703;
	shl.b32 	%r371, %r370, 23;
	mov.b32 	%f708, %r371;
	ex2.approx.ftz.f32 	%f709, %f707;
	mul.f32 	%f710, %f709, %f708;
	st.local.f32 	[%rd6+92], %f710;
	add.f32 	%f961, %f961, %f710;
$L__BB0_212:
	add.s32 	%r124, %r73, 24;
	setp.ge.s32 	%p149, %r124, %r161;
	@%p149 bra 	$L__BB0_214;
	ld.local.f32 	%f711, [%rd6+96];
	sub.f32 	%f712, %f711, %f917;
	fma.rn.f32 	%f713, %f712, 0f3BBB989D, 0f3F000000;
	cvt.sat.f32.f32 	%f714, %f713;
	mov.f32 	%f715, 0f4B400001;
	mov.f32 	%f716, 0f437C0000;
	fma.rm.f32 	%f717, %f714, %f716, %f715;
	add.f32 	%f718, %f717, 0fCB40007F;
	neg.f32 	%f719, %f718;
	fma.rn.f32 	%f720, %f712, 0f3FB8AA3B, %f719;
	fma.rn.f32 	%f721, %f712, 0f32A57060, %f720;
	mov.b32 	%r372, %f717;
	shl.b32 	%r373, %r372, 23;
	mov.b32 	%f722, %r373;
	ex2.approx.ftz.f32 	%f723, %f721;
	mul.f32 	%f724, %f723, %f722;
	st.local.f32 	[%rd6+96], %f724;
	add.f32 	%f961, %f961, %f724;
$L__BB0_214:
	add.s32 	%r125, %r73, 25;
	setp.ge.s32 	%p150, %r125, %r161;
	@%p150 bra 	$L__BB0_216;
	ld.local.f32 	%f725, [%rd6+100];
	sub.f32 	%f726, %f725, %f917;
	fma.rn.f32 	%f727, %f726, 0f3BBB989D, 0f3F000000;
	cvt.sat.f32.f32 	%f728, %f727;
	mov.f32 	%f729, 0f4B400001;
	mov.f32 	%f730, 0f437C0000;
	fma.rm.f32 	%f731, %f728, %f730, %f729;
	add.f32 	%f732, %f731, 0fCB40007F;
	neg.f32 	%f733, %f732;
	fma.rn.f32 	%f734, %f726, 0f3FB8AA3B, %f733;
	fma.rn.f32 	%f735, %f726, 0f32A57060, %f734;
	mov.b32 	%r374, %f731;
	shl.b32 	%r375, %r374, 23;
	mov.b32 	%f736, %r375;
	ex2.approx.ftz.f32 	%f737, %f735;
	mul.f32 	%f738, %f737, %f736;
	st.local.f32 	[%rd6+100], %f738;
	add.f32 	%f961, %f961, %f738;
$L__BB0_216:
	add.s32 	%r126, %r73, 26;
	setp.ge.s32 	%p151, %r126, %r161;
	@%p151 bra 	$L__BB0_218;
	ld.local.f32 	%f739, [%rd6+104];
	sub.f32 	%f740, %f739, %f917;
	fma.rn.f32 	%f741, %f740, 0f3BBB989D, 0f3F000000;
	cvt.sat.f32.f32 	%f742, %f741;
	mov.f32 	%f743, 0f4B400001;
	mov.f32 	%f744, 0f437C0000;
	fma.rm.f32 	%f745, %f742, %f744, %f743;
	add.f32 	%f746, %f745, 0fCB40007F;
	neg.f32 	%f747, %f746;
	fma.rn.f32 	%f748, %f740, 0f3FB8AA3B, %f747;
	fma.rn.f32 	%f749, %f740, 0f32A57060, %f748;
	mov.b32 	%r376, %f745;
	shl.b32 	%r377, %r376, 23;
	mov.b32 	%f750, %r377;
	ex2.approx.ftz.f32 	%f751, %f749;
	mul.f32 	%f752, %f751, %f750;
	st.local.f32 	[%rd6+104], %f752;
	add.f32 	%f961, %f961, %f752;
$L__BB0_218:
	add.s32 	%r127, %r73, 27;
	setp.ge.s32 	%p152, %r127, %r161;
	@%p152 bra 	$L__BB0_220;
	ld.local.f32 	%f753, [%rd6+108];
	sub.f32 	%f754, %f753, %f917;
	fma.rn.f32 	%f755, %f754, 0f3BBB989D, 0f3F000000;
	cvt.sat.f32.f32 	%f756, %f755;
	mov.f32 	%f757, 0f4B400001;
	mov.f32 	%f758, 0f437C0000;
	fma.rm.f32 	%f759, %f756, %f758, %f757;
	add.f32 	%f760, %f759, 0fCB40007F;
	neg.f32 	%f761, %f760;
	fma.rn.f32 	%f762, %f754, 0f3FB8AA3B, %f761;
	fma.rn.f32 	%f763, %f754, 0f32A57060, %f762;
	mov.b32 	%r378, %f759;
	shl.b32 	%r379, %r378, 23;
	mov.b32 	%f764, %r379;
	ex2.approx.ftz.f32 	%f765, %f763;
	mul.f32 	%f766, %f765, %f764;
	st.local.f32 	[%rd6+108], %f766;
	add.f32 	%f961, %f961, %f766;
$L__BB0_220:
	add.s32 	%r128, %r73, 28;
	setp.ge.s32 	%p153, %r128, %r161;
	@%p153 bra 	$L__BB0_222;
	ld.local.f32 	%f767, [%rd6+112];
	sub.f32 	%f768, %f767, %f917;
	fma.rn.f32 	%f769, %f768, 0f3BBB989D, 0f3F000000;
	cvt.sat.f32.f32 	%f770, %f769;
	mov.f32 	%f771, 0f4B400001;
	mov.f32 	%f772, 0f437C0000;
	fma.rm.f32 	%f773, %f770, %f772, %f771;
	add.f32 	%f774, %f773, 0fCB40007F;
	neg.f32 	%f775, %f774;
	fma.rn.f32 	%f776, %f768, 0f3FB8AA3B, %f775;
	fma.rn.f32 	%f777, %f768, 0f32A57060, %f776;
	mov.b32 	%r380, %f773;
	shl.b32 	%r381, %r380, 23;
	mov.b32 	%f778, %r381;
	ex2.approx.ftz.f32 	%f779, %f777;
	mul.f32 	%f780, %f779, %f778;
	st.local.f32 	[%rd6+112], %f780;
	add.f32 	%f961, %f961, %f780;
$L__BB0_222:
	add.s32 	%r129, %r73, 29;
	setp.ge.s32 	%p154, %r129, %r161;
	@%p154 bra 	$L__BB0_224;
	ld.local.f32 	%f781, [%rd6+116];
	sub.f32 	%f782, %f781, %f917;
	fma.rn.f32 	%f783, %f782, 0f3BBB989D, 0f3F000000;
	cvt.sat.f32.f32 	%f784, %f783;
	mov.f32 	%f785, 0f4B400001;
	mov.f32 	%f786, 0f437C0000;
	fma.rm.f32 	%f787, %f784, %f786, %f785;
	add.f32 	%f788, %f787, 0fCB40007F;
	neg.f32 	%f789, %f788;
	fma.rn.f32 	%f790, %f782, 0f3FB8AA3B, %f789;
	fma.rn.f32 	%f791, %f782, 0f32A57060, %f790;
	mov.b32 	%r382, %f787;
	shl.b32 	%r383, %r382, 23;
	mov.b32 	%f792, %r383;
	ex2.approx.ftz.f32 	%f793, %f791;
	mul.f32 	%f794, %f793, %f792;
	st.local.f32 	[%rd6+116], %f794;
	add.f32 	%f961, %f961, %f794;
$L__BB0_224:
	add.s32 	%r130, %r73, 30;
	setp.ge.s32 	%p155, %r130, %r161;
	@%p155 bra 	$L__BB0_226;
	ld.local.f32 	%f795, [%rd6+120];
	sub.f32 	%f796, %f795, %f917;
	fma.rn.f32 	%f797, %f796, 0f3BBB989D, 0f3F000000;
	cvt.sat.f32.f32 	%f798, %f797;
	mov.f32 	%f799, 0f4B400001;
	mov.f32 	%f800, 0f437C0000;
	fma.rm.f32 	%f801, %f798, %f800, %f799;
	add.f32 	%f802, %f801, 0fCB40007F;
	neg.f32 	%f803, %f802;
	fma.rn.f32 	%f804, %f796, 0f3FB8AA3B, %f803;
	fma.rn.f32 	%f805, %f796, 0f32A57060, %f804;
	mov.b32 	%r384, %f801;
	shl.b32 	%r385, %r384, 23;
	mov.b32 	%f806, %r385;
	ex2.approx.ftz.f32 	%f807, %f805;
	mul.f32 	%f808, %f807, %f806;
	st.local.f32 	[%rd6+120], %f808;
	add.f32 	%f961, %f961, %f808;
$L__BB0_226:
	add.s32 	%r131, %r73, 31;
	setp.ge.s32 	%p156, %r131, %r161;
	@%p156 bra 	$L__BB0_228;
	ld.local.f32 	%f809, [%rd6+124];
	sub.f32 	%f810, %f809, %f917;
	fma.rn.f32 	%f811, %f810, 0f3BBB989D, 0f3F000000;
	cvt.sat.f32.f32 	%f812, %f811;
	mov.f32 	%f813, 0f4B400001;
	mov.f32 	%f814, 0f437C0000;
	fma.rm.f32 	%f815, %f812, %f814, %f813;
	add.f32 	%f816, %f815, 0fCB40007F;
	neg.f32 	%f817, %f816;
	fma.rn.f32 	%f818, %f810, 0f3FB8AA3B, %f817;
	fma.rn.f32 	%f819, %f810, 0f32A57060, %f818;
	mov.b32 	%r386, %f815;
	shl.b32 	%r387, %r386, 23;
	mov.b32 	%f820, %r387;
	ex2.approx.ftz.f32 	%f821, %f819;
	mul.f32 	%f822, %f821, %f820;
	st.local.f32 	[%rd6+124], %f822;
	add.f32 	%f961, %f961, %f822;
$L__BB0_228:
	setp.lt.s32 	%p157, %r160, 1;
	fma.rn.f32 	%f916, %f84, %f916, %f961;
	@%p157 bra 	$L__BB0_295;
	ld.local.v4.f32 	{%f150, %f151, %f152, %f153}, [%rd6];
	ld.local.v4.f32 	{%f154, %f155, %f156, %f157}, [%rd6+16];
	ld.local.v4.f32 	{%f158, %f159, %f160, %f161}, [%rd6+32];
	ld.local.v4.f32 	{%f162, %f163, %f164, %f165}, [%rd6+48];
	ld.local.v4.f32 	{%f166, %f167, %f168, %f169}, [%rd6+64];
	ld.local.v4.f32 	{%f170, %f171, %f172, %f173}, [%rd6+80];
	ld.local.v4.f32 	{%f174, %f175, %f176, %f177}, [%rd6+96];
	ld.local.v4.f32 	{%f178, %f179, %f180, %f181}, [%rd6+112];
	mov.b32 	%r515, 0;
$L__BB0_230:
	setp.ge.s32 	%p158, %r73, %r161;
	mov.f32 	%f993, 0f00000000;
	@%p158 bra 	$L__BB0_232;
	shl.b32 	%r389, %r515, 2;
	add.s32 	%r390, %r37, %r389;
	ld.shared.f32 	%f824, [%r390];
	fma.rn.f32 	%f993, %f150, %f824, 0f00000000;
$L__BB0_232:
	setp.ge.s32 	%p159, %r101, %r161;
	@%p159 bra 	$L__BB0_234;
	add.s32 	%r391, %r160, %r515;
	shl.b32 	%r392, %r391, 2;
	add.s32 	%r393, %r37, %r392;
	ld.shared.f32 	%f825, [%r393];
	fma.rn.f32 	%f993, %f151, %f825, %f993;
$L__BB0_234:
	setp.ge.s32 	%p160, %r102, %r161;
	@%p160 bra 	$L__BB0_236;
	add.s32 	%r394, %r46, %r515;
	shl.b32 	%r395, %r394, 2;
	add.s32 	%r396, %r37, %r395;
	ld.shared.f32 	%f826, [%r396];
	fma.rn.f32 	%f993, %f152, %f826, %f993;
$L__BB0_236:
	@%p128 bra 	$L__BB0_238;
	add.s32 	%r397, %r47, %r515;
	shl.b32 	%r398, %r397, 2;
	add.s32 	%r399, %r37, %r398;
	ld.shared.f32 	%f827, [%r399];
	fma.rn.f32 	%f993, %f153, %f827, %f993;
$L__BB0_238:
	@%p129 bra 	$L__BB0_240;
	add.s32 	%r400, %r48, %r515;
	shl.b32 	%r401, %r400, 2;
	add.s32 	%r402, %r37, %r401;
	ld.shared.f32 	%f828, [%r402];
	fma.rn.f32 	%f993, %f154, %f828, %f993;
$L__BB0_240:
	@%p130 bra 	$L__BB0_242;
	add.s32 	%r403, %r49, %r515;
	shl.b32 	%r404, %r403, 2;
	add.s32 	%r405, %r37, %r404;
	ld.shared.f32 	%f829, [%r405];
	fma.rn.f32 	%f993, %f155, %f829, %f993;
$L__BB0_242:
	setp.ge.s32 	%p164, %r106, %r161;
	@%p164 bra 	$L__BB0_244;
	mad.lo.s32 	%r406, %r160, 6, %r515;
	shl.b32 	%r407, %r406, 2;
	add.s32 	%r408, %r37, %r407;
	ld.shared.f32 	%f830, [%r408];
	fma.rn.f32 	%f993, %f156, %f830, %f993;
$L__BB0_244:
	setp.ge.s32 	%p165, %r107, %r161;
	@%p165 bra 	$L__BB0_246;
	add.s32 	%r409, %r50, %r515;
	shl.b32 	%r410, %r409, 2;
	add.s32 	%r411, %r37, %r410;
	ld.shared.f32 	%f831, [%r411];
	fma.rn.f32 	%f993, %f157, %f831, %f993;
$L__BB0_246:
	setp.ge.s32 	%p166, %r108, %r161;
	@%p166 bra 	$L__BB0_248;
	add.s32 	%r412, %r51, %r515;
	shl.b32 	%r413, %r412, 2;
	add.s32 	%r414, %r37, %r413;
	ld.shared.f32 	%f832, [%r414];
	fma.rn.f32 	%f993, %f158, %f832, %f993;
$L__BB0_248:
	setp.ge.s32 	%p167, %r109, %r161;
	@%p167 bra 	$L__BB0_250;
	add.s32 	%r415, %r52, %r515;
	shl.b32 	%r416, %r415, 2;
	add.s32 	%r417, %r37, %r416;
	ld.shared.f32 	%f833, [%r417];
	fma.rn.f32 	%f993, %f159, %f833, %f993;
$L__BB0_250:
	setp.ge.s32 	%p168, %r110, %r161;
	@%p168 bra 	$L__BB0_252;
	mad.lo.s32 	%r418, %r160, 10, %r515;
	shl.b32 	%r419, %r418, 2;
	add.s32 	%r420, %r37, %r419;
	ld.shared.f32 	%f834, [%r420];
	fma.rn.f32 	%f993, %f160, %f834, %f993;
$L__BB0_252:
	setp.ge.s32 	%p169, %r111, %r161;
	@%p169 bra 	$L__BB0_254;
	mad.lo.s32 	%r421, %r160, 11, %r515;
	shl.b32 	%r422, %r421, 2;
	add.s32 	%r423, %r37, %r422;
	ld.shared.f32 	%f835, [%r423];
	fma.rn.f32 	%f993, %f161, %f835, %f993;
$L__BB0_254:
	setp.ge.s32 	%p170, %r112, %r161;
	@%p170 bra 	$L__BB0_256;
	mad.lo.s32 	%r424, %r160, 12, %r515;
	shl.b32 	%r425, %r424, 2;
	add.s32 	%r426, %r37, %r425;
	ld.shared.f32 	%f836, [%r426];
	fma.rn.f32 	%f993, %f162, %f836, %f993;
$L__BB0_256:
	setp.ge.s32 	%p171, %r113, %r161;
	@%p171 bra 	$L__BB0_258;
	mad.lo.s32 	%r427, %r160, 13, %r515;
	shl.b32 	%r428, %r427, 2;
	add.s32 	%r429, %r37, %r428;
	ld.shared.f32 	%f837, [%r429];
	fma.rn.f32 	%f993, %f163, %f837, %f993;
$L__BB0_258:
	setp.ge.s32 	%p172, %r114, %r161;
	@%p172 bra 	$L__BB0_260;
	mad.lo.s32 	%r430, %r160, 14, %r515;
	shl.b32 	%r431, %r430, 2;
	add.s32 	%r432, %r37, %r431;
	ld.shared.f32 	%f838, [%r432];
	fma.rn.f32 	%f993, %f164, %f838, %f993;
$L__BB0_260:
	setp.ge.s32 	%p173, %r115, %r161;
	@%p173 bra 	$L__BB0_262;
	mad.lo.s32 	%r433, %r160, 15, %r515;
	shl.b32 	%r434, %r433, 2;
	add.s32 	%r435, %r37, %r434;
	ld.shared.f32 	%f839, [%r435];
	fma.rn.f32 	%f993, %f165, %f839, %f993;
$L__BB0_262:
	setp.ge.s32 	%p174, %r116, %r161;
	@%p174 bra 	$L__BB0_264;
	shl.b32 	%r436, %r160, 4;
	add.s32 	%r437, %r436, %r515;
	shl.b32 	%r438, %r437, 2;
	add.s32 	%r439, %r37, %r438;
	ld.shared.f32 	%f840, [%r439];
	fma.rn.f32 	%f993, %f166, %f840, %f993;
$L__BB0_264:
	setp.ge.s32 	%p175, %r117, %r161;
	@%p175 bra 	$L__BB0_266;
	mad.lo.s32 	%r440, %r160, 17, %r515;
	shl.b32 	%r441, %r440, 2;
	add.s32 	%r442, %r37, %r441;
	ld.shared.f32 	%f841, [%r442];
	fma.rn.f32 	%f993, %f167, %f841, %f993;
$L__BB0_266:
	setp.ge.s32 	%p176, %r118, %r161;
	@%p176 bra 	$L__BB0_268;
	add.s32 	%r443, %r53, %r515;
	shl.b32 	%r444, %r443, 2;
	add.s32 	%r445, %r37, %r444;
	ld.shared.f32 	%f842, [%r445];
	fma.rn.f32 	%f993, %f168, %f842, %f993;
$L__BB0_268:
	setp.ge.s32 	%p177, %r119, %r161;
	@%p177 bra 	$L__BB0_270;
	add.s32 	%r446, %r54, %r515;
	shl.b32 	%r447, %r446, 2;
	add.s32 	%r448, %r37, %r447;
	ld.shared.f32 	%f843, [%r448];
	fma.rn.f32 	%f993, %f169, %f843, %f993;
$L__BB0_270:
	setp.ge.s32 	%p178, %r120, %r161;
	@%p178 bra 	$L__BB0_272;
	add.s32 	%r449, %r55, %r515;
	shl.b32 	%r450, %r449, 2;
	add.s32 	%r451, %r37, %r450;
	ld.shared.f32 	%f844, [%r451];
	fma.rn.f32 	%f993, %f170, %f844, %f993;
$L__BB0_272:
	setp.ge.s32 	%p179, %r121, %r161;
	@%p179 bra 	$L__BB0_274;
	add.s32 	%r452, %r56, %r515;
	shl.b32 	%r453, %r452, 2;
	add.s32 	%r454, %r37, %r453;
	ld.shared.f32 	%f845, [%r454];
	fma.rn.f32 	%f993, %f171, %f845, %f993;
$L__BB0_274:
	setp.ge.s32 	%p180, %r122, %r161;
	@%p180 bra 	$L__BB0_276;
	add.s32 	%r455, %r57, %r515;
	shl.b32 	%r456, %r455, 2;
	add.s32 	%r457, %r37, %r456;
	ld.shared.f32 	%f846, [%r457];
	fma.rn.f32 	%f993, %f172, %f846, %f993;
$L__BB0_276:
	setp.ge.s32 	%p181, %r123, %r161;
	@%p181 bra 	$L__BB0_278;
	add.s32 	%r458, %r58, %r515;
	shl.b32 	%r459, %r458, 2;
	add.s32 	%r460, %r37, %r459;
	ld.shared.f32 	%f847, [%r460];
	fma.rn.f32 	%f993, %f173, %f847, %f993;
$L__BB0_278:
	setp.ge.s32 	%p182, %r124, %r161;
	@%p182 bra 	$L__BB0_280;
	add.s32 	%r461, %r59, %r515;
	shl.b32 	%r462, %r461, 2;
	add.s32 	%r463, %r37, %r462;
	ld.shared.f32 	%f848, [%r463];
	fma.rn.f32 	%f993, %f174, %f848, %f993;
$L__BB0_280:
	setp.ge.s32 	%p183, %r125, %r161;
	@%p183 bra 	$L__BB0_282;
	add.s32 	%r464, %r60, %r515;
	shl.b32 	%r465, %r464, 2;
	add.s32 	%r466, %r37, %r465;
	ld.shared.f32 	%f849, [%r466];
	fma.rn.f32 	%f993, %f175, %f849, %f993;
$L__BB0_282:
	setp.ge.s32 	%p184, %r126, %r161;
	@%p184 bra 	$L__BB0_284;
	add.s32 	%r467, %r61, %r515;
	shl.b32 	%r468, %r467, 2;
	add.s32 	%r469, %r37, %r468;
	ld.shared.f32 	%f850, [%r469];
	fma.rn.f32 	%f993, %f176, %f850, %f993;
$L__BB0_284:
	setp.ge.s32 	%p185, %r127, %r161;
	@%p185 bra 	$L__BB0_286;
	add.s32 	%r470, %r62, %r515;
	shl.b32 	%r471, %r470, 2;
	add.s32 	%r472, %r37, %r471;
	ld.shared.f32 	%f851, [%r472];
	fma.rn.f32 	%f993, %f177, %f851, %f993;
$L__BB0_286:
	setp.ge.s32 	%p186, %r128, %r161;
	@%p186 bra 	$L__BB0_288;
	add.s32 	%r473, %r63, %r515;
	shl.b32 	%r474, %r473, 2;
	add.s32 	%r475, %r37, %r474;
	ld.shared.f32 	%f852, [%r475];
	fma.rn.f32 	%f993, %f178, %f852, %f993;
$L__BB0_288:
	setp.ge.s32 	%p187, %r129, %r161;
	@%p187 bra 	$L__BB0_290;
	add.s32 	%r476, %r64, %r515;
	shl.b32 	%r477, %r476, 2;
	add.s32 	%r478, %r37, %r477;
	ld.shared.f32 	%f853, [%r478];
	fma.rn.f32 	%f993, %f179, %f853, %f993;
$L__BB0_290:
	setp.ge.s32 	%p188, %r130, %r161;
	@%p188 bra 	$L__BB0_292;
	add.s32 	%r479, %r65, %r515;
	shl.b32 	%r480, %r479, 2;
	add.s32 	%r481, %r37, %r480;
	ld.shared.f32 	%f854, [%r481];
	fma.rn.f32 	%f993, %f180, %f854, %f993;
$L__BB0_292:
	setp.ge.s32 	%p189, %r131, %r161;
	@%p189 bra 	$L__BB0_294;
	add.s32 	%r482, %r66, %r515;
	shl.b32 	%r483, %r482, 2;
	add.s32 	%r484, %r37, %r483;
	ld.shared.f32 	%f855, [%r484];
	fma.rn.f32 	%f993, %f181, %f855, %f993;
$L__BB0_294:
	mul.wide.u32 	%rd81, %r515, 4;
	add.s64 	%rd82, %rd7, %rd81;
	ld.local.f32 	%f856, [%rd82];
	fma.rn.f32 	%f857, %f84, %f856, %f993;
	st.local.f32 	[%rd82], %f857;
	add.s32 	%r515, %r515, 1;
	setp.ne.s32 	%p190, %r515, %r160;
	@%p190 bra 	$L__BB0_230;
$L__BB0_295:
	bar.sync 	0;
	add.s32 	%r502, %r502, 1;
	setp.ne.s32 	%p191, %r502, %r38;
	@%p191 bra 	$L__BB0_27;
$L__BB0_296:
	@%p7 bra 	$L__BB0_309;
	mul.lo.s32 	%r135, %r159, %r164;
	mul.lo.s32 	%r136, %r160, %r1;
	add.s32 	%r137, %r136, %r135;
	add.s32 	%r486, %r160, -1;
	and.b32  	%r138, %r160, 15;
	setp.lt.u32 	%p193, %r486, 15;
	mov.b32 	%r519, 0;
	@%p193 bra 	$L__BB0_300;
	and.b32  	%r519, %r160, 2147483632;
	neg.s32 	%r517, %r519;
	mul.wide.u32 	%rd83, %r3, 512;
	add.s64 	%rd84, %rd83, %rd5;
	add.s64 	%rd101, %rd84, 32;
	add.s64 	%rd14, %rd4, 32;
	mov.u32 	%r516, %r137;
$L__BB0_299:
	.pragma "nounroll";
	mul.wide.s32 	%rd85, %r516, 4;
	add.s64 	%rd86, %rd14, %rd85;
	ld.local.v4.f32 	{%f858, %f859, %f860, %f861}, [%rd101+-32];
	div.rn.f32 	%f862, %f858, %f916;
	st.global.f32 	[%rd86+-32], %f862;
	div.rn.f32 	%f863, %f859, %f916;
	st.global.f32 	[%rd86+-28], %f863;
	div.rn.f32 	%f864, %f860, %f916;
	st.global.f32 	[%rd86+-24], %f864;
	div.rn.f32 	%f865, %f861, %f916;
	st.global.f32 	[%rd86+-20], %f865;
	ld.local.v4.f32 	{%f866, %f867, %f868, %f869}, [%rd101+-16];
	div.rn.f32 	%f870, %f866, %f916;
	st.global.f32 	[%rd86+-16], %f870;
	div.rn.f32 	%f871, %f867, %f916;
	st.global.f32 	[%rd86+-12], %f871;
	div.rn.f32 	%f872, %f868, %f916;
	st.global.f32 	[%rd86+-8], %f872;
	div.rn.f32 	%f873, %f869, %f916;
	st.global.f32 	[%rd86+-4], %f873;
	ld.local.v4.f32 	{%f874, %f875, %f876, %f877}, [%rd101];
	div.rn.f32 	%f878, %f874, %f916;
	st.global.f32 	[%rd86], %f878;
	div.rn.f32 	%f879, %f875, %f916;
	st.global.f32 	[%rd86+4], %f879;
	div.rn.f32 	%f880, %f876, %f916;
	st.global.f32 	[%rd86+8], %f880;
	div.rn.f32 	%f881, %f877, %f916;
	st.global.f32 	[%rd86+12], %f881;
	ld.local.v4.f32 	{%f882, %f883, %f884, %f885}, [%rd101+16];
	div.rn.f32 	%f886, %f882, %f916;
	st.global.f32 	[%rd86+16], %f886;
	div.rn.f32 	%f887, %f883, %f916;
	st.global.f32 	[%rd86+20], %f887;
	div.rn.f32 	%f888, %f884, %f916;
	st.global.f32 	[%rd86+24], %f888;
	div.rn.f32 	%f889, %f885, %f916;
	st.global.f32 	[%rd86+28], %f889;
	add.s32 	%r517, %r517, 16;
	add.s64 	%rd101, %rd101, 64;
	add.s32 	%r516, %r516, 16;
	setp.ne.s32 	%p194, %r517, 0;
	@%p194 bra 	$L__BB0_299;
$L__BB0_300:
	setp.eq.s32 	%p195, %r138, 0;
	@%p195 bra 	$L__BB0_309;
	and.b32  	%r146, %r160, 7;
	setp.lt.u32 	%p196, %r138, 8;
	@%p196 bra 	$L__BB0_303;
	mul.wide.u32 	%rd87, %r519, 4;
	add.s64 	%rd88, %rd7, %rd87;
	ld.local.f32 	%f890, [%rd88];
	div.rn.f32 	%f891, %f890, %f916;
	add.s32 	%r487, %r137, %r519;
	mul.wide.s32 	%rd89, %r487, 4;
	add.s64 	%rd90, %rd4, %rd89;
	st.global.f32 	[%rd90], %f891;
	ld.local.f32 	%f892, [%rd88+4];
	div.rn.f32 	%f893, %f892, %f916;
	st.global.f32 	[%rd90+4], %f893;
	ld.local.f32 	%f894, [%rd88+8];
	div.rn.f32 	%f895, %f894, %f916;
	st.global.f32 	[%rd90+8], %f895;
	ld.local.f32 	%f896, [%rd88+12];
	div.rn.f32 	%f897, %f896, %f916;
	st.global.f32 	[%rd90+12], %f897;
	ld.local.f32 	%f898, [%rd88+16];
	div.rn.f32 	%f899, %f898, %f916;
	st.global.f32 	[%rd90+16], %f899;
	ld.local.f32 	%f900, [%rd88+20];
	div.rn.f32 	%f901, %f900, %f916;
	st.global.f32 	[%rd90+20], %f901;
	ld.local.f32 	%f902, [%rd88+24];
	div.rn.f32 	%f903, %f902, %f916;
	st.global.f32 	[%rd90+24], %f903;
	ld.local.f32 	%f904, [%rd88+28];
	div.rn.f32 	%f905, %f904, %f916;
	st.global.f32 	[%rd90+28], %f905;
	add.s32 	%r519, %r519, 8;
$L__BB0_303:
	setp.eq.s32 	%p197, %r146, 0;
	@%p197 bra 	$L__BB0_309;
	and.b32  	%r149, %r160, 3;
	setp.lt.u32 	%p198, %r146, 4;
	@%p198 bra 	$L__BB0_306;
	mul.wide.u32 	%rd91, %r519, 4;
	add.s64 	%rd92, %rd7, %rd91;
	ld.local.f32 	%f906, [%rd92];
	div.rn.f32 	%f907, %f906, %f916;
	add.s32 	%r488, %r137, %r519;
	mul.wide.s32 	%rd93, %r488, 4;
	add.s64 	%rd94, %rd4, %rd93;
	st.global.f32 	[%rd94], %f907;
	ld.local.f32 	%f908, [%rd92+4];
	div.rn.f32 	%f909, %f908, %f916;
	st.global.f32 	[%rd94+4], %f909;
	ld.local.f32 	%f910, [%rd92+8];
	div.rn.f32 	%f911, %f910, %f916;
	st.global.f32 	[%rd94+8], %f911;
	ld.local.f32 	%f912, [%rd92+12];
	div.rn.f32 	%f913, %f912, %f916;
	st.global.f32 	[%rd94+12], %f913;
	add.s32 	%r519, %r519, 4;
$L__BB0_306:
	setp.eq.s32 	%p199, %r149, 0;
	@%p199 bra 	$L__BB0_309;
	add.s32 	%r489, %r519, %r136;
	add.s32 	%r522, %r489, %r135;
	mul.wide.u32 	%rd95, %r3, 512;
	mul.wide.u32 	%rd96, %r519, 4;
	add.s64 	%rd97, %rd95, %rd96;
	add.s64 	%rd102, %rd5, %rd97;
	neg.s32 	%r521, %r149;
$L__BB0_308:
	.pragma "nounroll";
	mul.wide.s32 	%rd98, %r522, 4;
	add.s64 	%rd99, %rd4, %rd98;
	ld.local.f32 	%f914, [%rd102];
	div.rn.f32 	%f915, %f914, %f916;
	st.global.f32 	[%rd99], %f915;
	add.s32 	%r522, %r522, 1;
	add.s64 	%rd102, %rd102, 4;
	add.s32 	%r521, %r521, 1;
	setp.ne.s32 	%p200, %r521, 0;
	@%p200 bra 	$L__BB0_308;
$L__BB0_309:
	ret;

}


// ===== COMPILED SASS (sm_100) =====

	.target	sm_100

	.elftype	@"ET_EXEC"


//--------------------- .note.nv.tkinfo           --------------------------
	.section	.note.nv.tkinfo,"",@"SHT_NOTE"
	.sectionflags	@"SHF_NOTE_NV_TKINFO"
	.tkinfo
        /*0018*/ 	.word	0x00000002
        /*0030*/ 	.string	""
        /*0030*/ 	.string	"ptxas"
        /*0030*/ 	.string	"Cuda compilation tools, release 13.0, V13.0.88"
        /*0030*/ 	.string	"Build cuda_13.0.r13.0/compiler.36424714_0"
        /*0030*/ 	.string	"-arch sm_100 -m 64 "



//--------------------- .note.nv.cuinfo           --------------------------
	.section	.note.nv.cuinfo,"",@"SHT_NOTE"
	.sectionflags	@"SHF_NOTE_NV_CUINFO"
        /*0018*/ 	.short	0x0002
        /*001a*/ 	.short	0x0064
        /*001c*/ 	.short	0x0082
	.zero		2


//--------------------- .nv.info                  --------------------------
	.section	.nv.info,"",@"SHT_CUDA_INFO"
	.align	4


	//----- nvinfo : EIATTR_REGCOUNT
	.align		4
        /*0000*/ 	.byte	0x04, 0x2f
        /*0002*/ 	.short	(.L_1 - .L_0)
	.align		4
.L_0:
        /*0004*/ 	.word	index@(_Z19flash_attn_2_kernelPKfS0_S0_Pfiiiif)
        /*0008*/ 	.word	0x00000038


	//----- nvinfo : EIATTR_FRAME_SIZE
	.align		4
.L_1:
        /*000c*/ 	.byte	0x04, 0x11
        /*000e*/ 	.short	(.L_3 - .L_2)
	.align		4
.L_2:
        /*0010*/ 	.word	index@($__internal_0_$__cuda_sm3x_div_rn_noftz_f32_slowpath)
        /*0014*/ 	.word	0x00004080


	//----- nvinfo : EIATTR_FRAME_SIZE
	.align		4
.L_3:
        /*0018*/ 	.byte	0x04, 0x11
        /*001a*/ 	.short	(.L_5 - .L_4)
	.align		4
.L_4:
        /*001c*/ 	.word	index@(_Z19flash_attn_2_kernelPKfS0_S0_Pfiiiif)
        /*0020*/ 	.word	0x00004080


	//----- nvinfo : EIATTR_MIN_STACK_SIZE
	.align		4
.L_5:
        /*0024*/ 	.byte	0x04, 0x12
        /*0026*/ 	.short	(.L_7 - .L_6)
	.align		4
.L_6:
        /*0028*/ 	.word	index@(_Z19flash_attn_2_kernelPKfS0_S0_Pfiiiif)
        /*002c*/ 	.word	0x00004080
.L_7:


//--------------------- .nv.compat                --------------------------
	.section	.nv.compat,"",@"SHT_CUDA_COMPAT_INFO"
	.align	4
        /*0000*/ 	.byte	0x02, 0x09, 0x00, 0x00, 0x02, 0x02, 0x01, 0x00, 0x02, 0x05, 0x05, 0x00, 0x03, 0x07, 0x01, 0x01
        /*0010*/ 	.byte	0x02, 0x03, 0x00, 0x00, 0x02, 0x06, 0x01, 0x00, 0x04, 0x0b, 0x08, 0x00, 0x01, 0x00, 0x00, 0x00
        /*0020*/ 	.byte	0x00, 0x00, 0x00, 0x00


//--------------------- .nv.info._Z19flash_attn_2_kernelPKfS0_S0_Pfiiiif --------------------------
	.section	.nv.info._Z19flash_attn_2_kernelPKfS0_S0_Pfiiiif,"",@"SHT_CUDA_INFO"
	.sectionflags	@""
	.align	4


	//----- nvinfo : EIATTR_CUDA_API_VERSION
	.align		4
        /*0000*/ 	.byte	0x04, 0x37
        /*0002*/ 	.short	(.L_9 - .L_8)
.L_8:
        /*0004*/ 	.word	0x00000082


	//----- nvinfo : EIATTR_KPARAM_INFO
	.align		4
.L_9:
        /*0008*/ 	.byte	0x04, 0x17
        /*000a*/ 	.short	(.L_11 - .L_10)
.L_10:
        /*000c*/ 	.word	0x00000000
        /*0010*/ 	.short	0x0008
        /*0012*/ 	.short	0x0030
        /*0014*/ 	.byte	0x00, 0xf0, 0x11, 0x00


	//----- nvinfo : EIATTR_KPARAM_INFO
	.align		4
.L_11:
        /*0018*/ 	.byte	0x04, 0x17
        /*001a*/ 	.short	(.L_13 - .L_12)
.L_12:
        /*001c*/ 	.word	0x00000000
        /*0020*/ 	.short	0x0007
        /*0022*/ 	.short	0x002c
        /*0024*/ 	.byte	0x00, 0xf0, 0x11, 0x00


	//----- nvinfo : EIATTR_KPARAM_INFO
	.align		4
.L_13:
        /*0028*/ 	.byte	0x04, 0x17
        /*002a*/ 	.short	(.L_15 - .L_14)
.L_14:
        /*002c*/ 	.word	0x00000000
        /*0030*/ 	.short	0x0006
        /*0032*/ 	.short	0x0028
        /*0034*/ 	.byte	0x00, 0xf0, 0x11, 0x00


	//----- nvinfo : EIATTR_KPARAM_INFO
	.align		4
.L_15:
        /*0038*/ 	.byte	0x04, 0x17
        /*003a*/ 	.short	(.L_17 - .L_16)
.L_16:
        /*003c*/ 	.word	0x00000000
        /*0040*/ 	.short	0x0005
        /*0042*/ 	.short	0x0024
        /*0044*/ 	.byte	0x00, 0xf0, 0x11, 0x00


	//----- nvinfo : EIATTR_KPARAM_INFO
	.align		4
.L_17:
        /*0048*/ 	.byte	0x04, 0x17
        /*004a*/ 	.short	(.L_19 - .L_18)
.L_18:
        /*004c*/ 	.word	0x00000000
        /*0050*/ 	.short	0x0004
        /*0052*/ 	.short	0x0020
        /*0054*/ 	.byte	0x00, 0xf0, 0x11, 0x00


	//----- nvinfo : EIATTR_KPARAM_INFO
	.align		4
.L_19:
        /*0058*/ 	.byte	0x04, 0x17
        /*005a*/ 	.short	(.L_21 - .L_20)
.L_20:
        /*005c*/ 	.word	0x00000000
        /*0060*/ 	.short	0x0003
        /*0062*/ 	.short	0x0018
        /*0064*/ 	.byte	0x00, 0xf5, 0x21, 0x00


	//----- nvinfo : EIATTR_KPARAM_INFO
	.align		4
.L_21:
        /*0068*/ 	.byte	0x04, 0x17
        /*006a*/ 	.short	(.L_23 - .L_22)
.L_22:
        /*006c*/ 	.word	0x00000000
        /*0070*/ 	.short	0x0002
        /*0072*/ 	.short	0x0010
        /*0074*/ 	.byte	0x00, 0xf5, 0x21, 0x00


	//----- nvinfo : EIATTR_KPARAM_INFO
	.align		4
.L_23:
        /*0078*/ 	.byte	0x04, 0x17
        /*007a*/ 	.short	(.L_25 - .L_24)
.L_24:
        /*007c*/ 	.word	0x00000000
        /*0080*/ 	.short	0x0001
        /*0082*/ 	.short	0x0008
        /*0084*/ 	.byte	0x00, 0xf5, 0x21, 0x00


	//----- nvinfo : EIATTR_KPARAM_INFO
	.align		4
.L_25:
        /*0088*/ 	.byte	0x04, 0x17
        /*008a*/ 	.short	(.L_27 - .L_26)
.L_26:
        /*008c*/ 	.word	0x00000000
        /*0090*/ 	.short	0x0000
        /*0092*/ 	.short	0x0000
        /*0094*/ 	.byte	0x00, 0xf5, 0x21, 0x00


	//----- nvinfo : EIATTR_SPARSE_MMA_MASK
	.align		4
.L_27:
        /*0098*/ 	.byte	0x03, 0x50
        /*009a*/ 	.short	0x0000


	//----- nvinfo : EIATTR_MAXREG_COUNT
	.align		4
        /*009c*/ 	.byte	0x03, 0x1b
        /*009e*/ 	.short	0x00ff


	//----- nvinfo : EIATTR_NUM_BARRIERS
	.align		4
        /*00a0*/ 	.byte	0x02, 0x4c
        /*00a2*/ 	.byte	0x01
	.zero		1


	//----- nvinfo : EIATTR_MERCURY_ISA_VERSION
	.align		4
        /*00a4*/ 	.byte	0x03, 0x5f
        /*00a6*/ 	.short	0x0101


	//----- nvinfo : EIATTR_VRC_CTA_INIT_COUNT
	.align		4
        /*00a8*/ 	.byte	0x02, 0x4a
	.zero		1
	.zero		1


	//----- nvinfo : EIATTR_EXIT_INSTR_OFFSETS
	.align		4
        /*00ac*/ 	.byte	0x04, 0x1c
        /*00ae*/ 	.short	(.L_29 - .L_28)


	//   ....[0]....
.L_28:
        /*00b0*/ 	.word	0x00005710


	//   ....[1]....
        /*00b4*/ 	.word	0x000067d0


	//   ....[2]....
        /*00b8*/ 	.word	0x00007080


	//   ....[3]....
        /*00bc*/ 	.word	0x00007530


	//   ....[4]....
        /*00c0*/ 	.word	0x00007720


	//----- nvinfo : EIATTR_CRS_STACK_SIZE
	.align		4
.L_29:
        /*00c4*/ 	.byte	0x04, 0x1e
        /*00c6*/ 	.short	(.L_31 - .L_30)
.L_30:
        /*00c8*/ 	.word	0x00000000


	//----- nvinfo : EIATTR_CBANK_PARAM_SIZE
	.align		4
.L_31:
        /*00cc*/ 	.byte	0x03, 0x19
        /*00ce*/ 	.short	0x0034


	//----- nvinfo : EIATTR_PARAM_CBANK
	.align		4
        /*00d0*/ 	.byte	0x04, 0x0a
        /*00d2*/ 	.short	(.L_33 - .L_32)
	.align		4
.L_32:
        /*00d4*/ 	.word	index@(.nv.constant0._Z19flash_attn_2_kernelPKfS0_S0_Pfiiiif)
        /*00d8*/ 	.short	0x0380
        /*00da*/ 	.short	0x0034


	//----- nvinfo : EIATTR_SW_WAR
	.align		4
.L_33:
        /*00dc*/ 	.byte	0x04, 0x36
        /*00de*/ 	.short	(.L_35 - .L_34)
.L_34:
        /*00e0*/ 	.word	0x00000008
.L_35:


//--------------------- .nv.callgraph             --------------------------
	.section	.nv.callgraph,"",@"SHT_CUDA_CALLGRAPH"
	.align	4
	.sectionentsize	8
	.align		4
        /*0000*/ 	.word	0x00000000
	.align		4
        /*0004*/ 	.word	0xffffffff
	.align		4
        /*0008*/ 	.word	0x00000000
	.align		4
        /*000c*/ 	.word	0xfffffffe
	.align		4
        /*0010*/ 	.word	0x00000000
	.align		4
        /*0014*/ 	.word	0xfffffffd
	.align		4
        /*0018*/ 	.word	0x00000000
	.align		4
        /*001c*/ 	.word	0xfffffffc


//--------------------- .text._Z19flash_attn_2_kernelPKfS0_S0_Pfiiiif --------------------------
	.section	.text._Z19flash_attn_2_kernelPKfS0_S0_Pfiiiif,"ax",@progbits
	.align	128
        .global         _Z19flash_attn_2_kernelPKfS0_S0_Pfiiiif
        .type           _Z19flash_attn_2_kernelPKfS0_S0_Pfiiiif,@function
        .size           _Z19flash_attn_2_kernelPKfS0_S0_Pfiiiif,(.L_x_107 - _Z19flash_attn_2_kernelPKfS0_S0_Pfiiiif)
        .other          _Z19flash_attn_2_kernelPKfS0_S0_Pfiiiif,@"STO_CUDA_ENTRY STV_DEFAULT"
_Z19flash_attn_2_kernelPKfS0_S0_Pfiiiif:
.text._Z19flash_attn_2_kernelPKfS0_S0_Pfiiiif:
[----:B------:R-:W0:Y:S01]  /*0000*/  LDC R1, c[0x0][0x37c] ;  /* 0x0000df00ff017b82 */ /* 0x000e220000000800 */
[----:B------:R-:W1:Y:S01]  /*0010*/  S2R R0, SR_CTAID.X ;  /* 0x0000000000007919 */ /* 0x000e620000002500 */
[----:B------:R-:W2:Y:S06]  /*0020*/  LDCU UR6, c[0x0][0x3a0] ;  /* 0x00007400ff0677ac */ /* 0x000eac0008000800 */
[----:B------:R-:W3:Y:S01]  /*0030*/  LDC R38, c[0x0][0x3ac] ;  /* 0x0000eb00ff267b82 */ /* 0x000ee20000000800 */
[----:B0-----:R-:W-:Y:S01]  /*0040*/  IADD3 R1, PT, PT, R1, -0x4080, RZ ;  /* 0xffffbf8001017810 */ /* 0x001fe20007ffe0ff */
[----:B------:R-:W1:Y:S01]  /*0050*/  S2R R37, SR_TID.X ;  /* 0x0000000000257919 */ /* 0x000e620000002100 */
[----:B------:R-:W0:Y:S01]  /*0060*/  LDCU.64 UR8, c[0x0][0x358] ;  /* 0x00006b00ff0877ac */ /* 0x000e220008000a00 */
[----:B------:R-:W-:Y:S04]  /*0070*/  BSSY.RECONVERGENT B0, `(.L_x_0) ;  /* 0x00000b1000007945 */ /* 0x000fe80003800200 */
[----:B------:R-:W4:Y:S01]  /*0080*/  S2UR UR7, SR_CTAID.Y ;  /* 0x00000000000779c3 */ /* 0x000f220000002600 */
[----:B---3--:R-:W-:-:S02]  /*0090*/  IADD3 R2, PT, PT, R38, 0x1, RZ ;  /* 0x0000000126027810 */ /* 0x008fc40007ffe0ff */
[----:B-1----:R-:W-:Y:S01]  /*00a0*/  LEA R3, R0, R37, 0x5 ;  /* 0x0000002500037211 */ /* 0x002fe200078e28ff */
[----:B------:R-:W-:-:S03]  /*00b0*/  IMAD R36, R37, 0x200, R1 ;  /* 0x0000020025247824 */ /* 0x000fc600078e0201 */
[----:B--2---:R-:W-:-:S04]  /*00c0*/  ISETP.GE.AND P0, PT, R3, UR6, PT ;  /* 0x0000000603007c0c */ /* 0x004fc8000bf06270 */
[----:B------:R-:W-:-:S04]  /*00d0*/  ISETP.LT.U32.AND P0, PT, R37, 0x20, !P0 ;  /* 0x000000202500780c */ /* 0x000fc80004701070 */
[----:B------:R-:W-:-:S04]  /*00e0*/  ISETP.GT.AND P1, PT, R38, RZ, P0 ;  /* 0x000000ff2600720c */ /* 0x000fc80000724270 */
[----:B------:R-:W-:-:S09]  /*00f0*/  P2R R40, PR, RZ, 0x2 ;  /* 0x00000002ff287803 */ /* 0x000fd20000000000 */
[----:B0---4-:R-:W-:Y:S05]  /*0100*/  @!P1 BRA `(.L_x_1) ;  /* 0x00000008009c9947 */ /* 0x011fea0003800000 */
[C---:B------:R-:W-:Y:S01]  /*0110*/  ISETP.GE.U32.AND P1, PT, R38.reuse, 0x10, PT ;  /* 0x000000102600780c */ /* 0x040fe20003f26070 */
[----:B------:R-:W-:Y:S01]  /*0120*/  HFMA2 R5, -RZ, RZ, 0, 0 ;  /* 0x00000000ff057431 */ /* 0x000fe200000001ff */
[----:B------:R-:W-:-:S04]  /*0130*/  LOP3.LUT R11, R38, 0xf, RZ, 0xc0, !PT ;  /* 0x0000000f260b7812 */ /* 0x000fc800078ec0ff */
[----:B------:R-:W-:-:S07]  /*0140*/  ISETP.NE.AND P2, PT, R11, RZ, PT ;  /* 0x000000ff0b00720c */ /* 0x000fce0003f45270 */
[----:B------:R-:W-:Y:S06]  /*0150*/  @!P1 BRA `(.L_x_2) ;  /* 0x0000000000289947 */ /* 0x000fec0003800000 */
[----:B------:R-:W-:Y:S02]  /*0160*/  LOP3.LUT R5, R38, 0x7ffffff0, RZ, 0xc0, !PT ;  /* 0x7ffffff026057812 */ /* 0x000fe400078ec0ff */
[----:B------:R-:W-:-:S07]  /*0170*/  MOV R0, RZ ;  /* 0x000000ff00007202 */ /* 0x000fce0000000f00 */
.L_x_3:
[C---:B0-----:R-:W-:Y:S01]  /*0180*/  LEA R4, R0.reuse, R36, 0x2 ;  /* 0x0000002400047211 */ /* 0x041fe200078e10ff */
[----:B------:R-:W-:-:S04]  /*0190*/  VIADD R0, R0, 0x10 ;  /* 0x0000001000007836 */ /* 0x000fc80000000000 */
[----:B------:R0:W-:Y:S01]  /*01a0*/  STL.128 [R4], RZ ;  /* 0x000000ff04007387 */ /* 0x0001e20000100c00 */
[----:B------:R-:W-:-:S03]  /*01b0*/  ISETP.NE.AND P3, PT, R0, R5, PT ;  /* 0x000000050000720c */ /* 0x000fc60003f65270 */
[----:B------:R0:W-:Y:S04]  /*01c0*/  STL.128 [R4+0x10], RZ ;  /* 0x000010ff04007387 */ /* 0x0001e80000100c00 */
[----:B------:R0:W-:Y:S04]  /*01d0*/  STL.128 [R4+0x20], RZ ;  /* 0x000020ff04007387 */ /* 0x0001e80000100c00 */
[----:B------:R0:W-:Y:S02]  /*01e0*/  STL.128 [R4+0x30], RZ ;  /* 0x000030ff04007387 */ /* 0x0001e40000100c00 */
[----:B------:R-:W-:Y:S05]  /*01f0*/  @P3 BRA `(.L_x_3) ;  /* 0xfffffffc00e03947 */ /* 0x000fea000383ffff */
.L_x_2:
[----:B------:R-:W-:Y:S05]  /*0200*/  @!P2 BRA `(.L_x_4) ;  /* 0x000000000080a947 */ /* 0x000fea0003800000 */
[----:B------:R-:W-:Y:S02]  /*0210*/  ISETP.GE.U32.AND P3, PT, R11, 0x8, PT ;  /* 0x000000080b00780c */ /* 0x000fe40003f66070 */
[----:B0-----:R-:W-:-:S04]  /*0220*/  LOP3.LUT R4, R38, 0x7, RZ, 0xc0, !PT ;  /* 0x0000000726047812 */ /* 0x001fc800078ec0ff */
[----:B------:R-:W-:-:S07]  /*0230*/  ISETP.NE.AND P4, PT, R4, RZ, PT ;  /* 0x000000ff0400720c */ /* 0x000fce0003f85270 */
[----:B------:R-:W-:Y:S06]  /*0240*/  @!P3 BRA `(.L_x_5) ;  /* 0x000000000028b947 */ /* 0x000fec0003800000 */
[C---:B------:R-:W-:Y:S02]  /*0250*/  LEA R0, R5.reuse, R36, 0x2 ;  /* 0x0000002405007211 */ /* 0x040fe400078e10ff */
[----:B------:R-:W-:-:S03]  /*0260*/  IADD3 R5, PT, PT, R5, 0x8, RZ ;  /* 0x0000000805057810 */ /* 0x000fc60007ffe0ff */
[----:B------:R0:W-:Y:S04]  /*0270*/  STL [R0], RZ ;  /* 0x000000ff00007387 */ /* 0x0001e80000100800 */
[----:B------:R0:W-:Y:S04]  /*0280*/  STL [R0+0x4], RZ ;  /* 0x000004ff00007387 */ /* 0x0001e80000100800 */
[----:B------:R0:W-:Y:S04]  /*0290*/  STL [R0+0x8], RZ ;  /* 0x000008ff00007387 */ /* 0x0001e80000100800 */
[----:B------:R0:W-:Y:S04]  /*02a0*/  STL [R0+0xc], RZ ;  /* 0x00000cff00007387 */ /* 0x0001e80000100800 */
[----:B------:R0:W-:Y:S04]  /*02b0*/  STL [R0+0x10], RZ ;  /* 0x000010ff00007387 */ /* 0x0001e80000100800 */
[----:B------:R0:W-:Y:S04]  /*02c0*/  STL [R0+0x14], RZ ;  /* 0x000014ff00007387 */ /* 0x0001e80000100800 */
[----:B------:R0:W-:Y:S04]  /*02d0*/  STL [R0+0x18], RZ ;  /* 0x000018ff00007387 */ /* 0x0001e80000100800 */
[----:B------:R0:W-:Y:S02]  /*02e0*/  STL [R0+0x1c], RZ ;  /* 0x00001cff00007387 */ /* 0x0001e40000100800 */
.L_x_5:
[----:B------:R-:W-:Y:S05]  /*02f0*/  @!P4 BRA `(.L_x_4) ;  /* 0x000000000044c947 */ /* 0x000fea0003800000 */
[----:B------:R-:W-:Y:S02]  /*0300*/  ISETP.GE.U32.AND P3, PT, R4, 0x4, PT ;  /* 0x000000040400780c */ /* 0x000fe40003f66070 */
[----:B0-----:R-:W-:-:S04]  /*0310*/  LOP3.LUT R0, R38, 0x3, RZ, 0xc0, !PT ;  /* 0x0000000326007812 */ /* 0x001fc800078ec0ff */
[----:B------:R-:W-:-:S07]  /*0320*/  ISETP.NE.AND P4, PT, R0, RZ, PT ;  /* 0x000000ff0000720c */ /* 0x000fce0003f85270 */
[C---:B------:R-:W-:Y:S02]  /*0330*/  @P3 LEA R4, R5.reuse, R36, 0x2 ;  /* 0x0000002405043211 */ /* 0x040fe400078e10ff */
[----:B------:R-:W-:-:S03]  /*0340*/  @P3 IADD3 R5, PT, PT, R5, 0x4, RZ ;  /* 0x0000000405053810 */ /* 0x000fc60007ffe0ff */
[----:B------:R1:W-:Y:S04]  /*0350*/  @P3 STL [R4], RZ ;  /* 0x000000ff04003387 */ /* 0x0003e80000100800 */
[----:B------:R1:W-:Y:S04]  /*0360*/  @P3 STL [R4+0x4], RZ ;  /* 0x000004ff04003387 */ /* 0x0003e80000100800 */
[----:B------:R1:W-:Y:S04]  /*0370*/  @P3 STL [R4+0x8], RZ ;  /* 0x000008ff04003387 */ /* 0x0003e80000100800 */
[----:B------:R1:W-:Y:S01]  /*0380*/  @P3 STL [R4+0xc], RZ ;  /* 0x00000cff04003387 */ /* 0x0003e20000100800 */
[----:B------:R-:W-:Y:S05]  /*0390*/  @!P4 BRA `(.L_x_4) ;  /* 0x00000000001cc947 */ /* 0x000fea0003800000 */
[----:B------:R-:W-:-:S05]  /*03a0*/  UMOV UR4, URZ ;  /* 0x000000ff00047c82 */ /* 0x000fca0008000000 */
.L_x_6:
[C---:B-1----:R-:W-:Y:S01]  /*03b0*/  LEA R4, R5.reuse, R36, 0x2 ;  /* 0x0000002405047211 */ /* 0x042fe200078e10ff */
[----:B------:R-:W-:Y:S01]  /*03c0*/  UIADD3 UR4, UPT, UPT, UR4, 0x1, URZ ;  /* 0x0000000104047890 */ /* 0x000fe2000fffe0ff */
[----:B------:R-:W-:-:S03]  /*03d0*/  IADD3 R5, PT, PT, R5, 0x1, RZ ;  /* 0x0000000105057810 */ /* 0x000fc60007ffe0ff */
[----:B------:R2:W-:Y:S02]  /*03e0*/  STL [R4], RZ ;  /* 0x000000ff04007387 */ /* 0x0005e40000100800 */
[----:B------:R-:W-:-:S13]  /*03f0*/  ISETP.NE.AND P3, PT, R0, UR4, PT ;  /* 0x0000000400007c0c */ /* 0x000fda000bf65270 */
[----:B--2---:R-:W-:Y:S05]  /*0400*/  @P3 BRA `(.L_x_6) ;  /* 0xfffffffc00e83947 */ /* 0x004fea000383ffff */
.L_x_4:
[----:B------:R-:W2:Y:S01]  /*0410*/  LDCU UR4, c[0x0][0x3a4] ;  /* 0x00007480ff0477ac */ /* 0x000ea20008000800 */
[----:B0-----:R-:W-:Y:S02]  /*0420*/  IMAD R0, R2, R37, RZ ;  /* 0x0000002502007224 */ /* 0x001fe400078e02ff */
[----:B------:R-:W-:Y:S02]  /*0430*/  IMAD.MOV.U32 R5, RZ, RZ, RZ ;  /* 0x000000ffff057224 */ /* 0x000fe400078e00ff */
[----:B--2---:R-:W-:-:S04]  /*0440*/  IMAD R7, R3, UR4, RZ ;  /* 0x0000000403077c24 */ /* 0x004fc8000f8e02ff */
[----:B-1----:R-:W-:Y:S01]  /*0450*/  IMAD R4, R38, UR7, R7 ;  /* 0x0000000726047c24 */ /* 0x002fe2000f8e0207 */
[----:B------:R-:W-:Y:S06]  /*0460*/  @!P1 BRA `(.L_x_7) ;  /* 0x0000000000b49947 */ /* 0x000fec0003800000 */
[----:B------:R-:W0:Y:S01]  /*0470*/  S2UR UR5, SR_CgaCtaId ;  /* 0x00000000000579c3 */ /* 0x000e220000008800 */
[----:B------:R-:W-:Y:S01]  /*0480*/  UMOV UR4, 0x400 ;  /* 0x0000040000047882 */ /* 0x000fe20000000000 */
[----:B------:R-:W-:Y:S01]  /*0490*/  LOP3.LUT R5, R38, 0x7ffffff0, RZ, 0xc0, !PT ;  /* 0x7ffffff026057812 */ /* 0x000fe200078ec0ff */
[----:B0-----:R-:W-:-:S03]  /*04a0*/  ULEA UR5, UR5, UR4, 0x18 ;  /* 0x0000000405057291 */ /* 0x001fc6000f8ec0ff */
[----:B------:R-:W-:-:S09]  /*04b0*/  UMOV UR4, URZ ;  /* 0x000000ff00047c82 */ /* 0x000fd20008000000 */
.L_x_8:
[----:B0-----:R-:W0:Y:S01]  /*04c0*/  LDC.64 R6, c[0x0][0x380] ;  /* 0x0000e000ff067b82 */ /* 0x001e220000000a00 */
[----:B------:R-:W-:-:S05]  /*04d0*/  IADD3 R9, PT, PT, R4, UR4, RZ ;  /* 0x0000000404097c10 */ /* 0x000fca000fffe0ff */
[----:B0-----:R-:W-:-:S05]  /*04e0*/  IMAD.WIDE R6, R9, 0x4, R6 ;  /* 0x0000000409067825 */ /* 0x001fca00078e0206 */
[----:B------:R-:W2:Y:S04]  /*04f0*/  LDG.E R8, desc[UR8][R6.64] ;  /* 0x0000000806087981 */ /* 0x000ea8000c1e1900 */
[----:B------:R-:W3:Y:S04]  /*0500*/  LDG.E R10, desc[UR8][R6.64+0x4] ;  /* 0x00000408060a7981 */ /* 0x000ee8000c1e1900 */
[----:B------:R-:W4:Y:S04]  /*0510*/  LDG.E R12, desc[UR8][R6.64+0x8] ;  /* 0x00000808060c7981 */ /* 0x000f28000c1e1900 */
[----:B------:R-:W5:Y:S04]  /*0520*/  LDG.E R14, desc[UR8][R6.64+0xc] ;  /* 0x00000c08060e7981 */ /* 0x000f68000c1e1900 */
        /* <DEDUP_REMOVED lines=11> */
[----:B------:R-:W5:Y:S01]  /*05e0*/  LDG.E R44, desc[UR8][R6.64+0x3c] ;  /* 0x00003c08062c7981 */ /* 0x000f62000c1e1900 */
[----:B------:R-:W-:Y:S01]  /*05f0*/  IADD3 R9, PT, PT, R0, UR4, RZ ;  /* 0x0000000400097c10 */ /* 0x000fe2000fffe0ff */
[----:B------:R-:W-:-:S03]  /*0600*/  UIADD3 UR4, UPT, UPT, UR4, 0x10, URZ ;  /* 0x0000001004047890 */ /* 0x000fc6000fffe0ff */
[----:B------:R-:W-:-:S03]  /*0610*/  LEA R9, R9, UR5, 0x2 ;  /* 0x0000000509097c11 */ /* 0x000fc6000f8e10ff */
[----:B------:R-:W-:Y:S02]  /*0620*/  ISETP.NE.AND P1, PT, R5, UR4, PT ;  /* 0x0000000405007c0c */ /* 0x000fe4000bf25270 */
[----:B--2---:R0:W-:Y:S04]  /*0630*/  STS [R9], R8 ;  /* 0x0000000809007388 */ /* 0x0041e80000000800 */
[----:B---3--:R0:W-:Y:S04]  /*0640*/  STS [R9+0x4], R10 ;  /* 0x0000040a09007388 */ /* 0x0081e80000000800 */
[----:B----4-:R0:W-:Y:S04]  /*0650*/  STS [R9+0x8], R12 ;  /* 0x0000080c09007388 */ /* 0x0101e80000000800 */
[----:B-----5:R0:W-:Y:S04]  /*0660*/  STS [R9+0xc], R14 ;  /* 0x00000c0e09007388 */ /* 0x0201e80000000800 */
[----:B------:R0:W-:Y:S04]  /*0670*/  STS [R9+0x10], R16 ;  /* 0x0000101009007388 */ /* 0x0001e80000000800 */
        /* <DEDUP_REMOVED lines=10> */
[----:B------:R0:W-:Y:S01]  /*0720*/  STS [R9+0x3c], R44 ;  /* 0x00003c2c09007388 */ /* 0x0001e20000000800 */
[----:B------:R-:W-:Y:S05]  /*0730*/  @P1 BRA `(.L_x_8) ;  /* 0xfffffffc00601947 */ /* 0x000fea000383ffff */
.L_x_7:
[----:B------:R-:W-:Y:S05]  /*0740*/  @!P2 BRA `(.L_x_1) ;  /* 0x00000004000ca947 */ /* 0x000fea0003800000 */
[----:B------:R-:W-:Y:S02]  /*0750*/  ISETP.GE.U32.AND P1, PT, R11, 0x8, PT ;  /* 0x000000080b00780c */ /* 0x000fe40003f26070 */
[----:B------:R-:W-:-:S04]  /*0760*/  LOP3.LUT R13, R38, 0x7, RZ, 0xc0, !PT ;  /* 0x00000007260d7812 */ /* 0x000fc800078ec0ff */
[----:B------:R-:W-:-:S07]  /*0770*/  ISETP.NE.AND P2, PT, R13, RZ, PT ;  /* 0x000000ff0d00720c */ /* 0x000fce0003f45270 */
[----:B------:R-:W-:Y:S06]  /*0780*/  @!P1 BRA `(.L_x_9) ;  /* 0x0000000000649947 */ /* 0x000fec0003800000 */
[----:B------:R-:W1:Y:S01]  /*0790*/  LDC.64 R6, c[0x0][0x380] ;  /* 0x0000e000ff067b82 */ /* 0x000e620000000a00 */
[----:B0-----:R-:W-:-:S05]  /*07a0*/  IADD3 R9, PT, PT, R4, R5, RZ ;  /* 0x0000000504097210 */ /* 0x001fca0007ffe0ff */
[----:B-1----:R-:W-:-:S05]  /*07b0*/  IMAD.WIDE R6, R9, 0x4, R6 ;  /* 0x0000000409067825 */ /* 0x002fca00078e0206 */
[----:B------:R-:W2:Y:S04]  /*07c0*/  LDG.E R8, desc[UR8][R6.64] ;  /* 0x0000000806087981 */ /* 0x000ea8000c1e1900 */
[----:B------:R-:W3:Y:S04]  /*07d0*/  LDG.E R10, desc[UR8][R6.64+0x4] ;  /* 0x00000408060a7981 */ /* 0x000ee8000c1e1900 */
[----:B------:R-:W4:Y:S04]  /*07e0*/  LDG.E R12, desc[UR8][R6.64+0x8] ;  /* 0x00000808060c7981 */ /* 0x000f28000c1e1900 */
[----:B------:R-:W5:Y:S04]  /*07f0*/  LDG.E R14, desc[UR8][R6.64+0xc] ;  /* 0x00000c08060e7981 */ /* 0x000f68000c1e1900 */
[----:B------:R-:W5:Y:S04]  /*0800*/  LDG.E R16, desc[UR8][R6.64+0x10] ;  /* 0x0000100806107981 */ /* 0x000f68000c1e1900 */
[----:B------:R-:W5:Y:S04]  /*0810*/  LDG.E R18, desc[UR8][R6.64+0x14] ;  /* 0x0000140806127981 */ /* 0x000f68000c1e1900 */
[----:B------:R-:W5:Y:S04]  /*0820*/  LDG.E R20, desc[UR8][R6.64+0x18] ;  /* 0x0000180806147981 */ /* 0x000f68000c1e1900 */
[----:B------:R-:W5:Y:S01]  /*0830*/  LDG.E R22, desc[UR8][R6.64+0x1c] ;  /* 0x00001c0806167981 */ /* 0x000f62000c1e1900 */
[----:B------:R-:W0:Y:S01]  /*0840*/  S2UR UR5, SR_CgaCtaId ;  /* 0x00000000000579c3 */ /* 0x000e220000008800 */
[----:B------:R-:W-:Y:S01]  /*0850*/  UMOV UR4, 0x400 ;  /* 0x0000040000047882 */ /* 0x000fe20000000000 */
[----:B------:R-:W-:-:S02]  /*0860*/  IADD3 R9, PT, PT, R0, R5, RZ ;  /* 0x0000000500097210 */ /* 0x000fc40007ffe0ff */
[----:B------:R-:W-:Y:S01]  /*0870*/  IADD3 R5, PT, PT, R5, 0x8, RZ ;  /* 0x0000000805057810 */ /* 0x000fe20007ffe0ff */
[----:B0-----:R-:W-:-:S06]  /*0880*/  ULEA UR4, UR5, UR4, 0x18 ;  /* 0x0000000405047291 */ /* 0x001fcc000f8ec0ff */
[----:B------:R-:W-:-:S05]  /*0890*/  LEA R9, R9, UR4, 0x2 ;  /* 0x0000000409097c11 */ /* 0x000fca000f8e10ff */
[----:B--2---:R1:W-:Y:S04]  /*08a0*/  STS [R9], R8 ;  /* 0x0000000809007388 */ /* 0x0043e80000000800 */
[----:B---3--:R1:W-:Y:S04]  /*08b0*/  STS [R9+0x4], R10 ;  /* 0x0000040a09007388 */ /* 0x0083e80000000800 */
[----:B----4-:R1:W-:Y:S04]  /*08c0*/  STS [R9+0x8], R12 ;  /* 0x0000080c09007388 */ /* 0x0103e80000000800 */
[----:B-----5:R1:W-:Y:S04]  /*08d0*/  STS [R9+0xc], R14 ;  /* 0x00000c0e09007388 */ /* 0x0203e80000000800 */
[----:B------:R1:W-:Y:S04]  /*08e0*/  STS [R9+0x10], R16 ;  /* 0x0000101009007388 */ /* 0x0003e80000000800 */
[----:B------:R1:W-:Y:S04]  /*08f0*/  STS [R9+0x14], R18 ;  /* 0x0000141209007388 */ /* 0x0003e80000000800 */
[----:B------:R1:W-:Y:S04]  /*0900*/  STS [R9+0x18], R20 ;  /* 0x0000181409007388 */ /* 0x0003e80000000800 */
[----:B------:R1:W-:Y:S02]  /*0910*/  STS [R9+0x1c], R22 ;  /* 0x00001c1609007388 */ /* 0x0003e40000000800 */
.L_x_9:
[----:B------:R-:W-:Y:S05]  /*0920*/  @!P2 BRA `(.L_x_1) ;  /* 0x000000000094a947 */ /* 0x000fea0003800000 */
[----:B------:R-:W-:Y:S02]  /*0930*/  ISETP.GE.U32.AND P1, PT, R13, 0x4, PT ;  /* 0x000000040d00780c */ /* 0x000fe40003f26070 */
[----:B------:R-:W-:-:S04]  /*0940*/  LOP3.LUT R15, R38, 0x3, RZ, 0xc0, !PT ;  /* 0x00000003260f7812 */ /* 0x000fc800078ec0ff */
[----:B------:R-:W-:-:S07]  /*0950*/  ISETP.NE.AND P2, PT, R15, RZ, PT ;  /* 0x000000ff0f00720c */ /* 0x000fce0003f45270 */
[----:B------:R-:W-:Y:S06]  /*0960*/  @!P1 BRA `(.L_x_10) ;  /* 0x0000000000449947 */ /* 0x000fec0003800000 */
[----:B------:R-:W2:Y:S01]  /*0970*/  LDC.64 R6, c[0x0][0x380] ;  /* 0x0000e000ff067b82 */ /* 0x000ea20000000a00 */
[----:B01----:R-:W-:-:S05]  /*0980*/  IADD3 R9, PT, PT, R4, R5, RZ ;  /* 0x0000000504097210 */ /* 0x003fca0007ffe0ff */
[----:B--2---:R-:W-:-:S05]  /*0990*/  IMAD.WIDE R6, R9, 0x4, R6 ;  /* 0x0000000409067825 */ /* 0x004fca00078e0206 */
[----:B------:R-:W2:Y:S04]  /*09a0*/  LDG.E R8, desc[UR8][R6.64] ;  /* 0x0000000806087981 */ /* 0x000ea8000c1e1900 */
[----:B------:R-:W3:Y:S04]  /*09b0*/  LDG.E R10, desc[UR8][R6.64+0x4] ;  /* 0x00000408060a7981 */ /* 0x000ee8000c1e1900 */
[----:B------:R-:W4:Y:S04]  /*09c0*/  LDG.E R12, desc[UR8][R6.64+0x8] ;  /* 0x00000808060c7981 */ /* 0x000f28000c1e1900 */
[----:B------:R-:W5:Y:S01]  /*09d0*/  LDG.E R14, desc[UR8][R6.64+0xc] ;  /* 0x00000c08060e7981 */ /* 0x000f62000c1e1900 */
[----:B------:R-:W0:Y:S01]  /*09e0*/  S2UR UR5, SR_CgaCtaId ;  /* 0x00000000000579c3 */ /* 0x000e220000008800 */
[----:B------:R-:W-:Y:S01]  /*09f0*/  UMOV UR4, 0x400 ;  /* 0x0000040000047882 */ /* 0x000fe20000000000 */
[----:B------:R-:W-:Y:S01]  /*0a00*/  IMAD.IADD R9, R0, 0x1, R5 ;  /* 0x0000000100097824 */ /* 0x000fe200078e0205 */
[----:B------:R-:W-:Y:S01]  /*0a10*/  IADD3 R5, PT, PT, R5, 0x4, RZ ;  /* 0x0000000405057810 */ /* 0x000fe20007ffe0ff */
[----:B0-----:R-:W-:-:S06]  /*0a20*/  ULEA UR4, UR5, UR4, 0x18 ;  /* 0x0000000405047291 */ /* 0x001fcc000f8ec0ff */
[----:B------:R-:W-:-:S05]  /*0a30*/  LEA R9, R9, UR4, 0x2 ;  /* 0x0000000409097c11 */ /* 0x000fca000f8e10ff */
[----:B--2---:R2:W-:Y:S04]  /*0a40*/  STS [R9], R8 ;  /* 0x0000000809007388 */ /* 0x0045e80000000800 */
[----:B---3--:R2:W-:Y:S04]  /*0a50*/  STS [R9+0x4], R10 ;  /* 0x0000040a09007388 */ /* 0x0085e80000000800 */
[----:B----4-:R2:W-:Y:S04]  /*0a60*/  STS [R9+0x8], R12 ;  /* 0x0000080c09007388 */ /* 0x0105e80000000800 */
[----:B-----5:R2:W-:Y:S02]  /*0a70*/  STS [R9+0xc], R14 ;  /* 0x00000c0e09007388 */ /* 0x0205e40000000800 */
.L_x_10:
[----:B------:R-:W-:Y:S05]  /*0a80*/  @!P2 BRA `(.L_x_1) ;  /* 0x00000000003ca947 */ /* 0x000fea0003800000 */
[----:B------:R-:W3:Y:S01]  /*0a90*/  S2UR UR5, SR_CgaCtaId ;  /* 0x00000000000579c3 */ /* 0x000ee20000008800 */
[----:B------:R-:W-:-:S07]  /*0aa0*/  UMOV UR4, 0x400 ;  /* 0x0000040000047882 */ /* 0x000fce0000000000 */
[----:B012---:R-:W0:Y:S01]  /*0ab0*/  LDC.64 R8, c[0x0][0x380] ;  /* 0x0000e000ff087b82 */ /* 0x007e220000000a00 */
[----:B---3--:R-:W-:-:S03]  /*0ac0*/  ULEA UR5, UR5, UR4, 0x18 ;  /* 0x0000000405057291 */ /* 0x008fc6000f8ec0ff */
[----:B------:R-:W-:-:S09]  /*0ad0*/  UMOV UR4, URZ ;  /* 0x000000ff00047c82 */ /* 0x000fd20008000000 */
.L_x_11:
[----:B------:R-:W-:-:S05]  /*0ae0*/  IADD3 R7, PT, PT, R4, R5, RZ ;  /* 0x0000000504077210 */ /* 0x000fca0007ffe0ff */
[----:B0--3--:R-:W-:-:S06]  /*0af0*/  IMAD.WIDE R6, R7, 0x4, R8 ;  /* 0x0000000407067825 */ /* 0x009fcc00078e0208 */
[----:B------:R-:W2:Y:S01]  /*0b00*/  LDG.E R6, desc[UR8][R6.64] ;  /* 0x0000000806067981 */ /* 0x000ea2000c1e1900 */
[----:B------:R-:W-:Y:S01]  /*0b10*/  IADD3 R10, PT, PT, R0, R5, RZ ;  /* 0x00000005000a7210 */ /* 0x000fe20007ffe0ff */
[----:B------:R-:W-:Y:S01]  /*0b20*/  UIADD3 UR4, UPT, UPT, UR4, 0x1, URZ ;  /* 0x0000000104047890 */ /* 0x000fe2000fffe0ff */
[----:B------:R-:W-:Y:S02]  /*0b30*/  IADD3 R5, PT, PT, R5, 0x1, RZ ;  /* 0x0000000105057810 */ /* 0x000fe40007ffe0ff */
[----:B------:R-:W-:-:S03]  /*0b40*/  LEA R11, R10, UR5, 0x2 ;  /* 0x000000050a0b7c11 */ /* 0x000fc6000f8e10ff */
[----:B------:R-:W-:Y:S02]  /*0b50*/  ISETP.NE.AND P1, PT, R15, UR4, PT ;  /* 0x000000040f007c0c */ /* 0x000fe4000bf25270 */
[----:B--2---:R3:W-:Y:S11]  /*0b60*/  STS [R11], R6 ;  /* 0x000000060b007388 */ /* 0x0047f60000000800 */
[----:B------:R-:W-:Y:S05]  /*0b70*/  @P1 BRA `(.L_x_11) ;  /* 0xfffffffc00d81947 */ /* 0x000fea000383ffff */
.L_x_1:
[----:B------:R-:W-:Y:S05]  /*0b80*/  BSYNC.RECONVERGENT B0 ;  /* 0x0000000000007941 */ /* 0x000fea0003800200 */
.L_x_0:
[----:B------:R-:W-:Y:S01]  /*0b90*/  BAR.SYNC.DEFER_BLOCKING 0x0 ;  /* 0x0000000000007b1d */ /* 0x000fe20000010000 */
[----:B------:R-:W-:Y:S01]  /*0ba0*/  UISETP.GE.AND UP0, UPT, UR6, 0x1, UPT ;  /* 0x000000010600788c */ /* 0x000fe2000bf06270 */
[----:B------:R-:W-:-:S08]  /*0bb0*/  HFMA2 R0, -RZ, RZ, 0, 0 ;  /* 0x00000000ff007431 */ /* 0x000fd000000001ff */
[----:B------:R-:W-:Y:S05]  /*0bc0*/  BRA.U !UP0, `(.L_x_12) ;  /* 0x0000004908cc7547 */ /* 0x000fea000b800000 */
[----:B------:R-:W4:Y:S01]  /*0bd0*/  S2R R5, SR_CgaCtaId ;  /* 0x0000000000057919 */ /* 0x000f220000008800 */
[----:B------:R-:W-:Y:S01]  /*0be0*/  MOV R0, 0x400 ;  /* 0x0000040000007802 */ /* 0x000fe20000000f00 */
[----:B------:R-:W-:Y:S01]  /*0bf0*/  UMOV UR4, URZ ;  /* 0x000000ff00047c82 */ /* 0x000fe20008000000 */
[----:B------:R-:W-:Y:S02]  /*0c00*/  ISETP.GT.AND P1, PT, R38, RZ, PT ;  /* 0x000000ff2600720c */ /* 0x000fe40003f24270 */
[----:B------:R-:W-:Y:S02]  /*0c10*/  IADD3 R39, PT, PT, R1, 0x4000, RZ ;  /* 0x0000400001277810 */ /* 0x000fe40007ffe0ff */
[C---:B------:R-:W-:Y:S01]  /*0c20*/  ISETP.LT.U32.AND P1, PT, R37.reuse, 0x20, P1 ;  /* 0x000000202500780c */ /* 0x040fe20000f21070 */
[----:B------:R-:W-:Y:S01]  /*0c30*/  IMAD R37, R37, R38, R37 ;  /* 0x0000002625257224 */ /* 0x000fe200078e0225 */
[----:B----4-:R-:W-:Y:S02]  /*0c40*/  LEA R5, R5, R0, 0x18 ;  /* 0x0000000005057211 */ /* 0x010fe400078ec0ff */
[----:B------:R-:W-:-:S02]  /*0c50*/  MOV R0, RZ ;  /* 0x000000ff00007202 */ /* 0x000fc40000000f00 */
[----:B------:R-:W-:Y:S02]  /*0c60*/  LEA R5, R2, R5, 0x7 ;  /* 0x0000000502057211 */ /* 0x000fe400078e38ff */
[----:B------:R-:W-:-:S03]  /*0c70*/  MOV R2, 0xe0ad78ec ;  /* 0xe0ad78ec00027802 */ /* 0x000fc60000000f00 */
[----:B------:R-:W-:-:S07]  /*0c80*/  IMAD R38, R38, 0x80, R5 ;  /* 0x0000008026267824 */ /* 0x000fce00078e0205 */
.L_x_31:
[----:B----4-:R-:W4:Y:S01]  /*0c90*/  S2R R5, SR_CgaCtaId ;  /* 0x0000000000057919 */ /* 0x010f220000008800 */
[----:B012---:R-:W2:Y:S01]  /*0ca0*/  LDC R16, c[0x0][0x3ac] ;  /* 0x0000eb00ff107b82 */ /* 0x007ea20000000800 */
[----:B------:R-:W0:Y:S01]  /*0cb0*/  LDCU UR5, c[0x0][0x3a0] ;  /* 0x00007400ff0577ac */ /* 0x000e220008000800 */
[----:B------:R-:W-:Y:S01]  /*0cc0*/  MOV R4, 0x400 ;  /* 0x0000040000047802 */ /* 0x000fe20000000f00 */
[----:B------:R-:W-:Y:S01]  /*0cd0*/  BSSY.RECONVERGENT B0, `(.L_x_13) ;  /* 0x0000105000007945 */ /* 0x000fe20003800200 */
[----:B------:R-:W-:Y:S02]  /*0ce0*/  USHF.L.U32 UR10, UR4, 0x5, URZ ;  /* 0x00000005040a7899 */ /* 0x000fe400080006ff */
[----:B------:R-:W-:Y:S02]  /*0cf0*/  UIADD3 UR4, UPT, UPT, UR4, 0x1, URZ ;  /* 0x0000000104047890 */ /* 0x000fe4000fffe0ff */
[----:B0-----:R-:W-:-:S04]  /*0d00*/  UIADD3 UR5, UPT, UPT, UR5, 0x1f, URZ ;  /* 0x0000001f05057890 */ /* 0x001fc8000fffe0ff */
[----:B------:R-:W-:Y:S01]  /*0d10*/  USHF.R.U32.HI UR5, URZ, 0x5, UR5 ;  /* 0x00000005ff057899 */ /* 0x000fe20008011605 */
[C---:B--2---:R-:W-:Y:S02]  /*0d20*/  LOP3.LUT R8, R16.reuse, 0x7, RZ, 0xc0, !PT ;  /* 0x0000000710087812 */ /* 0x044fe400078ec0ff */
[C---:B------:R-:W-:Y:S01]  /*0d30*/  LOP3.LUT R7, R16.reuse, 0x3, RZ, 0xc0, !PT ;  /* 0x0000000310077812 */ /* 0x040fe200078ec0ff */
[----:B------:R-:W-:Y:S01]  /*0d40*/  UISETP.NE.AND UP0, UPT, UR4, UR5, UPT ;  /* 0x000000050400728c */ /* 0x000fe2000bf05270 */
[----:B------:R-:W-:Y:S01]  /*0d50*/  IADD3 R9, PT, PT, R16, -0x1, RZ ;  /* 0xffffffff10097810 */ /* 0x000fe20007ffe0ff */
[----:B------:R-:W-:Y:S01]  /*0d60*/  VIADD R34, R8, 0xffffffff ;  /* 0xffffffff08227836 */ /* 0x000fe20000000000 */
[C---:B---3--:R-:W-:Y:S02]  /*0d70*/  LOP3.LUT R6, R16.reuse, 0x1, RZ, 0xc0, !PT ;  /* 0x0000000110067812 */ /* 0x048fe400078ec0ff */
[----:B----4-:R-:W-:Y:S02]  /*0d80*/  LEA R17, R5, R4, 0x18 ;  /* 0x0000000405117211 */ /* 0x010fe400078ec0ff */
[----:B------:R-:W-:-:S02]  /*0d90*/  IADD3 R4, PT, PT, R16, 0x1, RZ ;  /* 0x0000000110047810 */ /* 0x000fc40007ffe0ff */
[----:B------:R-:W-:Y:S02]  /*0da0*/  LOP3.LUT R5, R16, 0x7ffffff8, RZ, 0xc0, !PT ;  /* 0x7ffffff810057812 */ /* 0x000fe400078ec0ff */
[----:B------:R-:W-:Y:S02]  /*0db0*/  LEA R4, R4, R17, 0x7 ;  /* 0x0000001104047211 */ /* 0x000fe400078e38ff */
[----:B------:R-:W-:Y:S01]  /*0dc0*/  IADD3 R10, PT, PT, R7, -0x1, RZ ;  /* 0xffffffff070a7810 */ /* 0x000fe20007ffe0ff */
[----:B------:R-:W-:Y:S06]  /*0dd0*/  @!P1 BRA `(.L_x_14) ;  /* 0x0000000c00d09947 */ /* 0x000fec0003800000 */
[----:B------:R-:W0:Y:S01]  /*0de0*/  S2R R11, SR_TID.X ;  /* 0x00000000000b7919 */ /* 0x000e220000002100 */
[----:B------:R-:W1:Y:S01]  /*0df0*/  LDCU UR5, c[0x0][0x3ac] ;  /* 0x00007580ff0577ac */ /* 0x000e620008000800 */
[----:B------:R-:W2:Y:S01]  /*0e00*/  LDC R13, c[0x0][0x3a4] ;  /* 0x0000e900ff0d7b82 */ /* 0x000ea20000000800 */
[----:B------:R-:W-:Y:S02]  /*0e10*/  ISETP.GE.U32.AND P2, PT, R9, 0x7, PT ;  /* 0x000000070900780c */ /* 0x000fe40003f46070 */
[----:B------:R-:W-:Y:S01]  /*0e20*/  MOV R22, RZ ;  /* 0x000000ff00167202 */ /* 0x000fe20000000f00 */
[----:B-1----:R-:W-:Y:S01]  /*0e30*/  UIMAD UR5, UR7, UR5, URZ ;  /* 0x00000005070572a4 */ /* 0x002fe2000f8e02ff */
[----:B0-----:R-:W-:-:S05]  /*0e40*/  IADD3 R12, PT, PT, R11, UR10, RZ ;  /* 0x0000000a0b0c7c10 */ /* 0x001fca000fffe0ff */
[----:B--2---:R-:W-:-:S04]  /*0e50*/  IMAD R13, R12, R13, UR5 ;  /* 0x000000050c0d7e24 */ /* 0x004fc8000f8e020d */
[----:B------:R-:W-:Y:S05]  /*0e60*/  @!P2 BRA `(.L_x_15) ;  /* 0x0000000400dca947 */ /* 0x000fea0003800000 */
[----:B------:R-:W0:Y:S01]  /*0e70*/  LDCU UR5, c[0x0][0x3a0] ;  /* 0x00007400ff0577ac */ /* 0x000e220008000800 */
[----:B------:R-:W-:Y:S02]  /*0e80*/  SHF.L.U32 R14, R11, 0x2, RZ ;  /* 0x000000020b0e7819 */ /* 0x000fe400000006ff */
[----:B------:R-:W-:Y:S01]  /*0e90*/  IADD3 R30, PT, PT, -R5, RZ, RZ ;  /* 0x000000ff051e7210 */ /* 0x000fe20007ffe1ff */
[----:B------:R-:W1:Y:S01]  /*0ea0*/  LDCU UR6, c[0x0][0x3a0] ;  /* 0x00007400ff0677ac */ /* 0x000e620008000800 */
[C---:B------:R-:W-:Y:S02]  /*0eb0*/  IADD3 R18, PT, PT, R14.reuse, 0x100, RZ ;  /* 0x000001000e127810 */ /* 0x040fe40007ffe0ff */
[----:B------:R-:W-:Y:S01]  /*0ec0*/  IADD3 R19, PT, PT, R14, 0x80, RZ ;  /* 0x000000800e137810 */ /* 0x000fe20007ffe0ff */
[----:B------:R-:W-:Y:S01]  /*0ed0*/  IMAD.WIDE R14, R13, 0x4, RZ ;  /* 0x000000040d0e7825 */ /* 0x000fe200078e02ff */
[----:B------:R-:W-:-:S03]  /*0ee0*/  MOV R31, R13 ;  /* 0x0000000d001f7202 */ /* 0x000fc60000000f00 */
[-CC-:B------:R-:W-:Y:S01]  /*0ef0*/  IMAD R18, R18, R16.reuse, R17.reuse ;  /* 0x0000001012127224 */ /* 0x180fe200078e0211 */
[----:B------:R-:W-:Y:S01]  /*0f00*/  MOV R28, R15 ;  /* 0x0000000f001c7202 */ /* 0x000fe20000000f00 */
[----:B------:R-:W-:Y:S02]  /*0f10*/  IMAD R19, R19, R16, R17 ;  /* 0x0000001013137224 */ /* 0x000fe400078e0211 */
[----:B------:R-:W-:Y:S01]  /*0f20*/  IMAD.MOV.U32 R29, RZ, RZ, R14 ;  /* 0x000000ffff1d7224 */ /* 0x000fe200078e000e */
[----:B------:R-:W-:Y:S02]  /*0f30*/  IADD3 R32, PT, PT, R18, 0x9c, RZ ;  /* 0x0000009c12207810 */ /* 0x000fe40007ffe0ff */
[----:B0-----:R-:W-:Y:S02]  /*0f40*/  ISETP.GE.AND P2, PT, R12, UR5, PT ;  /* 0x000000050c007c0c */ /* 0x001fe4000bf46270 */
[----:B------:R-:W-:-:S11]  /*0f50*/  IADD3 R33, PT, PT, R19, 0x9c, RZ ;  /* 0x0000009c13217810 */ /* 0x000fd60007ffe0ff */
.L_x_16:
[----:B-1----:R-:W-:Y:S01]  /*0f60*/  ISETP.GE.AND P3, PT, R12, UR6, PT ;  /* 0x000000060c007c0c */ /* 0x002fe2000bf66270 */
[----:B------:R-:W0:Y:S08]  /*0f70*/  @!P2 LDC.64 R48, c[0x0][0x390] ;  /* 0x0000e400ff30ab82 */ /* 0x000e300000000a00 */
[----:B------:R-:W1:Y:S08]  /*0f80*/  @!P2 LDC.64 R42, c[0x0][0x388] ;  /* 0x0000e200ff2aab82 */ /* 0x000e700000000a00 */
[----:B------:R-:W2:Y:S08]  /*0f90*/  @!P3 LDC.64 R22, c[0x0][0x388] ;  /* 0x0000e200ff16bb82 */ /* 0x000eb00000000a00 */
[----:B------:R-:W3:Y:S01]  /*0fa0*/  @!P3 LDC.64 R24, c[0x0][0x390] ;  /* 0x0000e400ff18bb82 */ /* 0x000ee20000000a00 */
[----:B0-----:R-:W-:-:S05]  /*0fb0*/  @!P2 IMAD.WIDE R48, R31, 0x4, R48 ;  /* 0x000000041f30a825 */ /* 0x001fca00078e0230 */
[----:B------:R0:W4:Y:S02]  /*0fc0*/  @!P2 LDG.E R35, desc[UR8][R48.64] ;  /* 0x000000083023a981 */ /* 0x000124000c1e1900 */
[----:B------:R-:W5:Y:S01]  /*0fd0*/  @!P3 LDC.64 R26, c[0x0][0x388] ;  /* 0x0000e200ff1abb82 */ /* 0x000f620000000a00 */
[----:B-1----:R-:W-:-:S06]  /*0fe0*/  @!P2 IMAD.WIDE R42, R31, 0x4, R42 ;  /* 0x000000041f2aa825 */ /* 0x002fcc00078e022a */
[----:B------:R-:W4:Y:S01]  /*0ff0*/  @!P2 LDG.E R42, desc[UR8][R42.64] ;  /* 0x000000082a2aa981 */ /* 0x000f22000c1e1900 */
[----:B------:R-:W1:Y:S01]  /*1000*/  @!P3 LDC.64 R14, c[0x0][0x390] ;  /* 0x0000e400ff0ebb82 */ /* 0x000e620000000a00 */
[----:B--2---:R-:W-:-:S04]  /*1010*/  @!P3 IADD3 R44, P4, PT, R29, R22, RZ ;  /* 0x000000161d2cb210 */ /* 0x004fc80007f9e0ff */
[----:B------:R-:W-:-:S03]  /*1020*/  @!P3 IADD3.X R45, PT, PT, R28, R23, RZ, P4, !PT ;  /* 0x000000171c2db210 */ /* 0x000fc600027fe4ff */
[----:B------:R-:W2:Y:S01]  /*1030*/  @!P3 LDC.64 R20, c[0x0][0x388] ;  /* 0x0000e200ff14bb82 */ /* 0x000ea20000000a00 */
[C---:B---3--:R-:W-:Y:S01]  /*1040*/  @!P3 IADD3 R52, P5, PT, R29.reuse, R24, RZ ;  /* 0x000000181d34b210 */ /* 0x048fe20007fbe0ff */
[----:B------:R-:W3:Y:S06]  /*1050*/  @!P3 LDG.E R44, desc[UR8][R44.64+0x4] ;  /* 0x000004082c2cb981 */ /* 0x000eec000c1e1900 */
[----:B------:R-:W0:Y:S08]  /*1060*/  @!P3 LDC.64 R18, c[0x0][0x390] ;  /* 0x0000e400ff12bb82 */ /* 0x000e300000000a00 */
[----:B------:R-:W0:Y:S01]  /*1070*/  @!P3 LDC.64 R16, c[0x0][0x388] ;  /* 0x0000e200ff10bb82 */ /* 0x000e220000000a00 */
[----:B-----5:R-:W-:Y:S01]  /*1080*/  @!P3 IADD3 R46, P4, PT, R29, R26, RZ ;  /* 0x0000001a1d2eb210 */ /* 0x020fe20007f9e0ff */
[----:B------:R-:W-:-:S03]  /*1090*/  @!P3 IMAD.X R53, R28, 0x1, R25, P5 ;  /* 0x000000011c35b824 */ /* 0x000fc600028e0619 */
[C---:B------:R-:W-:Y:S02]  /*10a0*/  @!P3 IADD3.X R47, PT, PT, R28.reuse, R27, RZ, P4, !PT ;  /* 0x0000001b1c2fb210 */ /* 0x040fe400027fe4ff */
[C---:B-1----:R-:W-:Y:S01]  /*10b0*/  @!P3 IADD3 R26, P4, PT, R29.reuse, R14, RZ ;  /* 0x0000000e1d1ab210 */ /* 0x042fe20007f9e0ff */
[----:B------:R-:W1:Y:S01]  /*10c0*/  @!P3 LDC.64 R24, c[0x0][0x390] ;  /* 0x0000e400ff18bb82 */ /* 0x000e620000000a00 */
[C---:B--2---:R-:W-:Y:S01]  /*10d0*/  @!P3 IADD3 R50, P5, PT, R29.reuse, R20, RZ ;  /* 0x000000141d32b210 */ /* 0x044fe20007fbe0ff */
[----:B------:R1:W2:Y:S01]  /*10e0*/  @!P3 LDG.E R41, desc[UR8][R52.64+0x4] ;  /* 0x000004083429b981 */ /* 0x0002a2000c1e1900 */
[C---:B------:R-:W-:Y:S02]  /*10f0*/  @!P3 IADD3.X R27, PT, PT, R28.reuse, R15, RZ, P4, !PT ;  /* 0x0000000f1c1bb210 */ /* 0x040fe400027fe4ff */
[----:B------:R-:W-:Y:S01]  /*1100*/  @!P3 IADD3.X R51, PT, PT, R28, R21, RZ, P5, !PT ;  /* 0x000000151c33b210 */ /* 0x000fe20002ffe4ff */
[----:B------:R-:W5:Y:S02]  /*1110*/  @!P3 LDG.E R46, desc[UR8][R46.64+0x8] ;  /* 0x000008082e2eb981 */ /* 0x000f64000c1e1900 */
[----:B------:R-:W1:Y:S01]  /*1120*/  @!P3 LDC.64 R22, c[0x0][0x388] ;  /* 0x0000e200ff16bb82 */ /* 0x000e620000000a00 */
[C---:B0-----:R-:W-:Y:S01]  /*1130*/  @!P3 IADD3 R18, P4, PT, R29.reuse, R18, RZ ;  /* 0x000000121d12b210 */ /* 0x041fe20007f9e0ff */
[----:B------:R-:W5:Y:S01]  /*1140*/  @!P3 LDG.E R43, desc[UR8][R26.64+0x8] ;  /* 0x000008081a2bb981 */ /* 0x000f62000c1e1900 */
[----:B------:R-:W-:-:S05]  /*1150*/  @!P3 IADD3 R48, P5, PT, R29, R16, RZ ;  /* 0x000000101d30b210 */ /* 0x000fca0007fbe0ff */
[----:B------:R-:W0:Y:S01]  /*1160*/  @!P3 LDC.64 R14, c[0x0][0x390] ;  /* 0x0000e400ff0ebb82 */ /* 0x000e220000000a00 */
[C---:B------:R-:W-:Y:S01]  /*1170*/  @!P3 IADD3.X R19, PT, PT, R28.reuse, R19, RZ, P4, !PT ;  /* 0x000000131c13b210 */ /* 0x040fe200027fe4ff */
[----:B------:R-:W5:Y:S01]  /*1180*/  @!P3 LDG.E R50, desc[UR8][R50.64+0xc] ;  /* 0x00000c083232b981 */ /* 0x000f62000c1e1900 */
[----:B------:R-:W-:-:S03]  /*1190*/  @!P3 IADD3.X R49, PT, PT, R28, R17, RZ, P5, !PT ;  /* 0x000000111c31b210 */ /* 0x000fc60002ffe4ff */
[----:B------:R1:W5:Y:S02]  /*11a0*/  @!P3 LDG.E R45, desc[UR8][R18.64+0xc] ;  /* 0x00000c08122db981 */ /* 0x000364000c1e1900 */
[----:B------:R-:W0:Y:S01]  /*11b0*/  @!P3 LDC.64 R16, c[0x0][0x388] ;  /* 0x0000e200ff10bb82 */ /* 0x000e220000000a00 */
[C---:B-1----:R-:W-:Y:S01]  /*11c0*/  @!P3 IADD3 R52, P4, PT, R29.reuse, R24, RZ ;  /* 0x000000181d34b210 */ /* 0x042fe20007f9e0ff */
[----:B------:R-:W5:Y:S06]  /*11d0*/  @!P3 LDG.E R48, desc[UR8][R48.64+0x10] ;  /* 0x000010083030b981 */ /* 0x000f6c000c1e1900 */
[----:B------:R-:W1:Y:S08]  /*11e0*/  @!P3 LDC.64 R18, c[0x0][0x390] ;  /* 0x0000e400ff12bb82 */ /* 0x000e700000000a00 */
[----:B------:R-:W1:Y:S08]  /*11f0*/  @!P3 LDC.64 R20, c[0x0][0x388] ;  /* 0x0000e200ff14bb82 */ /* 0x000e700000000a00 */
[----:B------:R-:W1:Y:S01]  /*1200*/  @!P3 LDC.64 R26, c[0x0][0x390] ;  /* 0x0000e400ff1abb82 */ /* 0x000e620000000a00 */
[----:B------:R-:W-:-:S02]  /*1210*/  @!P3 IADD3 R24, P5, PT, R29, R22, RZ ;  /* 0x000000161d18b210 */ /* 0x000fc40007fbe0ff */
[----:B------:R-:W-:-:S03]  /*1220*/  @!P3 IADD3.X R53, PT, PT, R28, R25, RZ, P4, !PT ;  /* 0x000000191c35b210 */ /* 0x000fc600027fe4ff */
[C---:B------:R-:W-:Y:S01]  /*1230*/  @!P3 IMAD.X R25, R28.reuse, 0x1, R23, P5 ;  /* 0x000000011c19b824 */ /* 0x040fe200028e0617 */
[C---:B0-----:R-:W-:Y:S01]  /*1240*/  @!P3 IADD3 R16, P5, PT, R29.reuse, R16, RZ ;  /* 0x000000101d10b210 */ /* 0x041fe20007fbe0ff */
[----:B------:R-:W5:Y:S01]  /*1250*/  @!P3 LDG.E R23, desc[UR8][R52.64+0x10] ;  /* 0x000010083417b981 */ /* 0x000f62000c1e1900 */
[C---:B------:R-:W-:Y:S02]  /*1260*/  @!P3 IADD3 R14, P4, PT, R29.reuse, R14, RZ ;  /* 0x0000000e1d0eb210 */ /* 0x040fe40007f9e0ff */
[C---:B------:R-:W-:Y:S01]  /*1270*/  @!P3 IADD3.X R17, PT, PT, R28.reuse, R17, RZ, P5, !PT ;  /* 0x000000111c11b210 */ /* 0x040fe20002ffe4ff */
[----:B------:R-:W5:Y:S01]  /*1280*/  @!P3 LDG.E R22, desc[UR8][R24.64+0x14] ;  /* 0x000014081816b981 */ /* 0x000f62000c1e1900 */
[----:B-1----:R-:W-:Y:S02]  /*1290*/  @!P3 IADD3 R18, P5, PT, R29, R18, RZ ;  /* 0x000000121d12b210 */ /* 0x002fe40007fbe0ff */
[C---:B------:R-:W-:Y:S01]  /*12a0*/  @!P3 IADD3.X R15, PT, PT, R28.reuse, R15, RZ, P4, !PT ;  /* 0x0000000f1c0fb210 */ /* 0x040fe200027fe4ff */
[----:B------:R-:W5:Y:S01]  /*12b0*/  @!P3 LDG.E R16, desc[UR8][R16.64+0x18] ;  /* 0x000018081010b981 */ /* 0x000f62000c1e1900 */
[----:B------:R-:W-:-:S02]  /*12c0*/  @!P3 IADD3.X R19, PT, PT, R28, R19, RZ, P5, !PT ;  /* 0x000000131c13b210 */ /* 0x000fc40002ffe4ff */
[C---:B------:R-:W-:Y:S02]  /*12d0*/  @!P3 IADD3 R20, P4, PT, R29.reuse, R20, RZ ;  /* 0x000000141d14b210 */ /* 0x040fe40007f9e0ff */
[----:B------:R-:W5:Y:S01]  /*12e0*/  @!P3 LDG.E R15, desc[UR8][R14.64+0x14] ;  /* 0x000014080e0fb981 */ /* 0x000f62000c1e1900 */
[----:B------:R-:W-:-:S03]  /*12f0*/  @!P3 IADD3 R26, P5, PT, R29, R26, RZ ;  /* 0x0000001a1d1ab210 */ /* 0x000fc60007fbe0ff */
[----:B------:R-:W5:Y:S01]  /*1300*/  @!P3 LDG.E R19, desc[UR8][R18.64+0x18] ;  /* 0x000018081213b981 */ /* 0x000f62000c1e1900 */
[C---:B------:R-:W-:Y:S02]  /*1310*/  @!P3 IADD3.X R21, PT, PT, R28.reuse, R21, RZ, P4, !PT ;  /* 0x000000151c15b210 */ /* 0x040fe400027fe4ff */
[----:B------:R-:W-:-:S03]  /*1320*/  @!P3 IADD3.X R27, PT, PT, R28, R27, RZ, P5, !PT ;  /* 0x0000001b1c1bb210 */ /* 0x000fc60002ffe4ff */
[----:B------:R-:W5:Y:S04]  /*1330*/  @!P3 LDG.E R20, desc[UR8][R20.64+0x1c] ;  /* 0x00001c081414b981 */ /* 0x000f68000c1e1900 */
[----:B------:R-:W5:Y:S01]  /*1340*/  @!P3 LDG.E R27, desc[UR8][R26.64+0x1c] ;  /* 0x00001c081a1bb981 */ /* 0x000f62000c1e1900 */
[----:B------:R-:W-:Y:S02]  /*1350*/  IADD3 R30, PT, PT, R30, 0x8, RZ ;  /* 0x000000081e1e7810 */ /* 0x000fe40007ffe0ff */
[----:B------:R-:W-:Y:S01]  /*1360*/  IADD3 R29, P4, PT, R29, 0x20, RZ ;  /* 0x000000201d1d7810 */ /* 0x000fe20007f9e0ff */
[----:B------:R-:W-:-:S03]  /*1370*/  VIADD R31, R31, 0x8 ;  /* 0x000000081f1f7836 */ /* 0x000fc60000000000 */
[----:B------:R-:W-:Y:S01]  /*1380*/  IADD3.X R28, PT, PT, RZ, R28, RZ, P4, !PT ;  /* 0x0000001cff1c7210 */ /* 0x000fe200027fe4ff */
[----:B----4-:R-:W-:Y:S04]  /*1390*/  @!P2 STS [R33+-0x1c], R42 ;  /* 0xffffe42a2100a388 */ /* 0x010fe80000000800 */
[----:B------:R-:W-:Y:S04]  /*13a0*/  @!P2 STS [R32+-0x1c], R35 ;  /* 0xffffe4232000a388 */ /* 0x000fe80000000800 */
[----:B------:R-:W-:Y:S04]  /*13b0*/  @P2 STS [R33+-0x1c], RZ ;  /* 0xffffe4ff21002388 */ /* 0x000fe80000000800 */
[----:B------:R-:W-:Y:S04]  /*13c0*/  @P2 STS [R32+-0x1c], RZ ;  /* 0xffffe4ff20002388 */ /* 0x000fe80000000800 */
[----:B------:R-:W-:Y:S04]  /*13d0*/  @P3 STS [R33+-0x18], RZ ;  /* 0xffffe8ff21003388 */ /* 0x000fe80000000800 */
[----:B------:R-:W-:Y:S04]  /*13e0*/  @P3 STS [R32+-0x18], RZ ;  /* 0xffffe8ff20003388 */ /* 0x000fe80000000800 */
[----:B---3--:R-:W-:Y:S04]  /*13f0*/  @!P3 STS [R33+-0x18], R44 ;  /* 0xffffe82c2100b388 */ /* 0x008fe80000000800 */
[----:B--2---:R-:W-:Y:S04]  /*1400*/  @!P3 STS [R32+-0x18], R41 ;  /* 0xffffe8292000b388 */ /* 0x004fe80000000800 */
[----:B------:R-:W-:Y:S04]  /*1410*/  @P3 STS [R33+-0x14], RZ ;  /* 0xffffecff21003388 */ /* 0x000fe80000000800 */
[----:B------:R-:W-:Y:S04]  /*1420*/  @P3 STS [R32+-0x14], RZ ;  /* 0xffffecff20003388 */ /* 0x000fe80000000800 */
[----:B-----5:R-:W-:Y:S04]  /*1430*/  @!P3 STS [R33+-0x14], R46 ;  /* 0xffffec2e2100b388 */ /* 0x020fe80000000800 */
[----:B------:R-:W-:Y:S04]  /*1440*/  @!P3 STS [R32+-0x14], R43 ;  /* 0xffffec2b2000b388 */ /* 0x000fe80000000800 */
[----:B------:R-:W-:Y:S04]  /*1450*/  @P3 STS [R33+-0x10], RZ ;  /* 0xfffff0ff21003388 */ /* 0x000fe80000000800 */
[----:B------:R-:W-:Y:S04]  /*1460*/  @P3 STS [R32+-0x10], RZ ;  /* 0xfffff0ff20003388 */ /* 0x000fe80000000800 */
[----:B------:R-:W-:Y:S04]  /*1470*/  @!P3 STS [R33+-0x10], R50 ;  /* 0xfffff0322100b388 */ /* 0x000fe80000000800 */
        /* <DEDUP_REMOVED lines=13> */
[----:B------:R-:W-:Y:S04]  /*1550*/  @P3 STS [R33], RZ ;  /* 0x000000ff21003388 */ /* 0x000fe80000000800 */
[----:B------:R-:W-:Y:S04]  /*1560*/  @P3 STS [R32], RZ ;  /* 0x000000ff20003388 */ /* 0x000fe80000000800 */
[----:B------:R0:W-:Y:S04]  /*1570*/  @!P3 STS [R33], R20 ;  /* 0x000000142100b388 */ /* 0x0001e80000000800 */
[----:B------:R1:W-:Y:S01]  /*1580*/  @!P3 STS [R32], R27 ;  /* 0x0000001b2000b388 */ /* 0x0003e20000000800 */
[----:B------:R-:W-:-:S02]  /*1590*/  ISETP.NE.AND P3, PT, R30, RZ, PT ;  /* 0x000000ff1e00720c */ /* 0x000fc40003f65270 */
[----:B0-----:R-:W-:Y:S02]  /*15a0*/  IADD3 R33, PT, PT, R33, 0x20, RZ ;  /* 0x0000002021217810 */ /* 0x001fe40007ffe0ff */
[----:B-1----:R-:W-:-:S09]  /*15b0*/  IADD3 R32, PT, PT, R32, 0x20, RZ ;  /* 0x0000002020207810 */ /* 0x002fd20007ffe0ff */
[----:B------:R-:W-:Y:S05]  /*15c0*/  @P3 BRA `(.L_x_16) ;  /* 0xfffffff800643947 */ /* 0x000fea000383ffff */
[----:B------:R-:W-:-:S07]  /*15d0*/  MOV R22, R5 ;  /* 0x0000000500167202 */ /* 0x000fce0000000f00 */
.L_x_15:
[----:B------:R-:W-:-:S13]  /*15e0*/  ISETP.NE.AND P2, PT, R8, RZ, PT ;  /* 0x000000ff0800720c */ /* 0x000fda0003f45270 */
[----:B------:R-:W-:Y:S05]  /*15f0*/  @!P2 BRA `(.L_x_14) ;  /* 0x0000000400c8a947 */ /* 0x000fea0003800000 */
[----:B------:R-:W-:Y:S02]  /*1600*/  ISETP.GE.U32.AND P3, PT, R34, 0x3, PT ;  /* 0x000000032200780c */ /* 0x000fe40003f66070 */
[----:B------:R-:W-:-:S11]  /*1610*/  ISETP.NE.AND P2, PT, R7, RZ, PT ;  /* 0x000000ff0700720c */ /* 0x000fd60003f45270 */
[----:B------:R-:W-:Y:S05]  /*1620*/  @!P3 BRA `(.L_x_17) ;  /* 0x0000000000c0b947 */ /* 0x000fea0003800000 */
[----:B------:R-:W0:Y:S01]  /*1630*/  LDCU UR5, c[0x0][0x3a0] ;  /* 0x00007400ff0577ac */ /* 0x000e220008000800 */
[C---:B------:R-:W-:Y:S01]  /*1640*/  IADD3 R23, P4, PT, R13.reuse, R22, RZ ;  /* 0x000000160d177210 */ /* 0x040fe20007f9e0ff */
[----:B------:R-:W1:Y:S03]  /*1650*/  LDCU.64 UR12, c[0x0][0x390] ;  /* 0x00007200ff0c77ac */ /* 0x000e660008000a00 */
[----:B------:R-:W-:Y:S02]  /*1660*/  LEA.HI.X.SX32 R16, R13, RZ, 0x1, P4 ;  /* 0x000000ff0d107211 */ /* 0x000fe400020f0eff */
[C---:B------:R-:W-:Y:S01]  /*1670*/  SHF.L.U32 R14, R23.reuse, 0x2, RZ ;  /* 0x00000002170e7819 */ /* 0x040fe200000006ff */
[----:B------:R-:W2:Y:S01]  /*1680*/  LDCU.64 UR14, c[0x0][0x388] ;  /* 0x00007100ff0e77ac */ /* 0x000ea20008000a00 */
[----:B------:R-:W-:Y:S02]  /*1690*/  SHF.L.U64.HI R23, R23, 0x2, R16 ;  /* 0x0000000217177819 */ /* 0x000fe40000010210 */
[----:B0-----:R-:W-:Y:S01]  /*16a0*/  ISETP.GE.AND P3, PT, R12, UR5, PT ;  /* 0x000000050c007c0c */ /* 0x001fe2000bf66270 */
[----:B------:R-:W0:Y:S01]  /*16b0*/  LDCU UR5, c[0x0][0x3ac] ;  /* 0x00007580ff0577ac */ /* 0x000e220008000800 */
[----:B-1----:R-:W-:-:S02]  /*16c0*/  IADD3 R16, P4, PT, R14, UR12, RZ ;  /* 0x0000000c0e107c10 */ /* 0x002fc4000ff9e0ff */
[----:B--2---:R-:W-:Y:S02]  /*16d0*/  IADD3 R14, P5, PT, R14, UR14, RZ ;  /* 0x0000000e0e0e7c10 */ /* 0x004fe4000ffbe0ff */
[----:B------:R-:W-:-:S07]  /*16e0*/  IADD3.X R17, PT, PT, R23, UR13, RZ, P4, !PT ;  /* 0x0000000d17117c10 */ /* 0x000fce000a7fe4ff */
[----:B------:R-:W1:Y:S01]  /*16f0*/  @!P3 LDC.64 R20, c[0x0][0x388] ;  /* 0x0000e200ff14bb82 */ /* 0x000e620000000a00 */
[----:B------:R-:W-:Y:S01]  /*1700*/  @!P3 IADD3 R15, PT, PT, R13, R22, RZ ;  /* 0x000000160d0fb210 */ /* 0x000fe20007ffe0ff */
[----:B------:R-:W2:Y:S04]  /*1710*/  @!P3 LDG.E R26, desc[UR8][R16.64+0x4] ;  /* 0x00000408101ab981 */ /* 0x000ea8000c1e1900 */
[----:B------:R-:W3:Y:S02]  /*1720*/  @!P3 LDG.E R28, desc[UR8][R16.64+0x8] ;  /* 0x00000808101cb981 */ /* 0x000ee4000c1e1900 */
[----:B------:R-:W4:Y:S02]  /*1730*/  @!P3 LDC.64 R18, c[0x0][0x390] ;  /* 0x0000e400ff12bb82 */ /* 0x000f240000000a00 */
[----:B------:R-:W5:Y:S01]  /*1740*/  @!P3 LDG.E R30, desc[UR8][R16.64+0xc] ;  /* 0x00000c08101eb981 */ /* 0x000f62000c1e1900 */
[----:B-1----:R-:W-:-:S06]  /*1750*/  @!P3 IMAD.WIDE R20, R15, 0x4, R20 ;  /* 0x000000040f14b825 */ /* 0x002fcc00078e0214 */
[----:B------:R-:W2:Y:S01]  /*1760*/  @!P3 LDG.E R21, desc[UR8][R20.64] ;  /* 0x000000081415b981 */ /* 0x000ea2000c1e1900 */
[----:B----4-:R-:W-:Y:S01]  /*1770*/  @!P3 IMAD.WIDE R18, R15, 0x4, R18 ;  /* 0x000000040f12b825 */ /* 0x010fe200078e0212 */
[----:B------:R-:W-:-:S04]  /*1780*/  IADD3.X R15, PT, PT, R23, UR15, RZ, P5, !PT ;  /* 0x0000000f170f7c10 */ /* 0x000fc8000affe4ff */
[----:B------:R1:W4:Y:S04]  /*1790*/  @!P3 LDG.E R24, desc[UR8][R18.64] ;  /* 0x000000081218b981 */ /* 0x000328000c1e1900 */
[----:B------:R-:W3:Y:S04]  /*17a0*/  @!P3 LDG.E R25, desc[UR8][R14.64+0x4] ;  /* 0x000004080e19b981 */ /* 0x000ee8000c1e1900 */
[----:B------:R-:W5:Y:S04]  /*17b0*/  @!P3 LDG.E R27, desc[UR8][R14.64+0x8] ;  /* 0x000008080e1bb981 */ /* 0x000f68000c1e1900 */
[----:B------:R-:W5:Y:S01]  /*17c0*/  @!P3 LDG.E R29, desc[UR8][R14.64+0xc] ;  /* 0x00000c080e1db981 */ /* 0x000f62000c1e1900 */
[----:B0-----:R-:W-:-:S04]  /*17d0*/  IMAD R23, R11, UR5, R22 ;  /* 0x000000050b177c24 */ /* 0x001fc8000f8e0216 */
[C---:B-1----:R-:W-:Y:S01]  /*17e0*/  IMAD R18, R23.reuse, 0x4, R4 ;  /* 0x0000000417127824 */ /* 0x042fe200078e0204 */
[----:B------:R-:W-:-:S04]  /*17f0*/  LEA R23, R23, R38, 0x2 ;  /* 0x0000002617177211 */ /* 0x000fc800078e10ff */
[-C--:B------:R-:W-:Y:S01]  /*1800*/  @P3 MOV R19, R23.reuse ;  /* 0x0000001700133202 */ /* 0x080fe20000000f00 */
[----:B------:R0:W-:Y:S04]  /*1810*/  @P3 STS [R18], RZ ;  /* 0x000000ff12003388 */ /* 0x0001e80000000800 */
[----:B------:R0:W-:Y:S01]  /*1820*/  @P3 STS [R19], RZ ;  /* 0x000000ff13003388 */ /* 0x0001e20000000800 */
[----:B------:R-:W-:Y:S02]  /*1830*/  @!P3 MOV R19, R23 ;  /* 0x000000170013b202 */ /* 0x000fe40000000f00 */
[----:B------:R-:W-:Y:S01]  /*1840*/  IADD3 R22, PT, PT, R22, 0x4, RZ ;  /* 0x0000000416167810 */ /* 0x000fe20007ffe0ff */
[----:B--2---:R0:W-:Y:S04]  /*1850*/  @!P3 STS [R18], R21 ;  /* 0x000000151200b388 */ /* 0x0041e80000000800 */
[----:B----4-:R0:W-:Y:S04]  /*1860*/  @!P3 STS [R19], R24 ;  /* 0x000000181300b388 */ /* 0x0101e80000000800 */
[----:B------:R0:W-:Y:S04]  /*1870*/  @P3 STS [R18+0x4], RZ ;  /* 0x000004ff12003388 */ /* 0x0001e80000000800 */
[----:B------:R0:W-:Y:S04]  /*1880*/  @P3 STS [R19+0x4], RZ ;  /* 0x000004ff13003388 */ /* 0x0001e80000000800 */
[----:B---3--:R0:W-:Y:S04]  /*1890*/  @!P3 STS [R18+0x4], R25 ;  /* 0x000004191200b388 */ /* 0x0081e80000000800 */
[----:B------:R0:W-:Y:S04]  /*18a0*/  @!P3 STS [R19+0x4], R26 ;  /* 0x0000041a1300b388 */ /* 0x0001e80000000800 */
[----:B------:R0:W-:Y:S04]  /*18b0*/  @P3 STS [R18+0x8], RZ ;  /* 0x000008ff12003388 */ /* 0x0001e80000000800 */
[----:B------:R0:W-:Y:S04]  /*18c0*/  @P3 STS [R19+0x8], RZ ;  /* 0x000008ff13003388 */ /* 0x0001e80000000800 */
[----:B-----5:R0:W-:Y:S04]  /*18d0*/  @!P3 STS [R18+0x8], R27 ;  /* 0x0000081b1200b388 */ /* 0x0201e80000000800 */
[----:B------:R0:W-:Y:S04]  /*18e0*/  @!P3 STS [R19+0x8], R28 ;  /* 0x0000081c1300b388 */ /* 0x0001e80000000800 */
[----:B------:R0:W-:Y:S04]  /*18f0*/  @P3 STS [R18+0xc], RZ ;  /* 0x00000cff12003388 */ /* 0x0001e80000000800 */
[----:B------:R0:W-:Y:S04]  /*1900*/  @P3 STS [R19+0xc], RZ ;  /* 0x00000cff13003388 */ /* 0x0001e80000000800 */
[----:B------:R0:W-:Y:S04]  /*1910*/  @!P3 STS [R18+0xc], R29 ;  /* 0x00000c1d1200b388 */ /* 0x0001e80000000800 */
[----:B------:R0:W-:Y:S02]  /*1920*/  @!P3 STS [R19+0xc], R30 ;  /* 0x00000c1e1300b388 */ /* 0x0001e40000000800 */
.L_x_17:
[----:B------:R-:W-:Y:S05]  /*1930*/  @!P2 BRA `(.L_x_14) ;  /* 0x0000000000f8a947 */ /* 0x000fea0003800000 */
[----:B------:R-:W-:Y:S02]  /*1940*/  ISETP.NE.AND P3, PT, R10, RZ, PT ;  /* 0x000000ff0a00720c */ /* 0x000fe40003f65270 */
[----:B------:R-:W-:-:S11]  /*1950*/  ISETP.NE.AND P2, PT, R6, RZ, PT ;  /* 0x000000ff0600720c */ /* 0x000fd60003f45270 */
[----:B------:R-:W-:Y:S05]  /*1960*/  @!P3 BRA `(.L_x_18) ;  /* 0x000000000090b947 */ /* 0x000fea0003800000 */
[----:B------:R-:W1:Y:S02]  /*1970*/  LDCU UR5, c[0x0][0x3a0] ;  /* 0x00007400ff0577ac */ /* 0x000e640008000800 */
[----:B-1----:R-:W-:Y:S01]  /*1980*/  ISETP.GE.AND P3, PT, R12, UR5, PT ;  /* 0x000000050c007c0c */ /* 0x002fe2000bf66270 */
[----:B------:R-:W1:-:S12]  /*1990*/  LDCU UR5, c[0x0][0x3ac] ;  /* 0x00007580ff0577ac */ /* 0x000e580008000800 */
[----:B------:R-:W2:Y:S01]  /*19a0*/  @!P3 LDC.64 R16, c[0x0][0x388] ;  /* 0x0000e200ff10bb82 */ /* 0x000ea20000000a00 */
[CC--:B0-----:R-:W-:Y:S02]  /*19b0*/  @!P3 IADD3 R24, P4, PT, R13.reuse, R22.reuse, RZ ;  /* 0x000000160d18b210 */ /* 0x0c1fe40007f9e0ff */
[C---:B------:R-:W-:Y:S02]  /*19c0*/  @!P3 IADD3 R23, PT, PT, R13.reuse, R22, RZ ;  /* 0x000000160d17b210 */ /* 0x040fe40007ffe0ff */
[----:B------:R-:W-:Y:S02]  /*19d0*/  @!P3 LEA.HI.X.SX32 R25, R13, RZ, 0x1, P4 ;  /* 0x000000ff0d19b211 */ /* 0x000fe400020f0eff */
[C---:B------:R-:W-:Y:S01]  /*19e0*/  @!P3 SHF.L.U32 R27, R24.reuse, 0x2, RZ ;  /* 0x00000002181bb819 */ /* 0x040fe200000006ff */
[----:B------:R-:W0:Y:S01]  /*19f0*/  @!P3 LDC.64 R20, c[0x0][0x388] ;  /* 0x0000e200ff14bb82 */ /* 0x000e220000000a00 */
[----:B------:R-:W-:-:S07]  /*1a00*/  @!P3 SHF.L.U64.HI R24, R24, 0x2, R25 ;  /* 0x000000021818b819 */ /* 0x000fce0000010219 */
[----:B------:R-:W3:Y:S08]  /*1a10*/  @!P3 LDC.64 R18, c[0x0][0x390] ;  /* 0x0000e400ff12bb82 */ /* 0x000ef00000000a00 */
[----:B------:R-:W4:Y:S01]  /*1a20*/  @!P3 LDC.64 R14, c[0x0][0x390] ;  /* 0x0000e400ff0ebb82 */ /* 0x000f220000000a00 */
[----:B--2---:R-:W-:-:S05]  /*1a30*/  @!P3 IADD3 R16, P4, PT, R27, R16, RZ ;  /* 0x000000101b10b210 */ /* 0x004fca0007f9e0ff */
[----:B------:R-:W-:Y:S02]  /*1a40*/  @!P3 IMAD.X R17, R24, 0x1, R17, P4 ;  /* 0x000000011811b824 */ /* 0x000fe400020e0611 */
[----:B0-----:R-:W-:-:S03]  /*1a50*/  @!P3 IMAD.WIDE R20, R23, 0x4, R20 ;  /* 0x000000041714b825 */ /* 0x001fc600078e0214 */
[----:B------:R-:W2:Y:S04]  /*1a60*/  @!P3 LDG.E R16, desc[UR8][R16.64+0x4] ;  /* 0x000004081010b981 */ /* 0x000ea8000c1e1900 */
[----:B------:R-:W5:Y:S01]  /*1a70*/  @!P3 LDG.E R20, desc[UR8][R20.64] ;  /* 0x000000081414b981 */ /* 0x000f62000c1e1900 */
[----:B---3--:R-:W-:-:S06]  /*1a80*/  @!P3 IMAD.WIDE R18, R23, 0x4, R18 ;  /* 0x000000041712b825 */ /* 0x008fcc00078e0212 */
[----:B------:R-:W3:Y:S01]  /*1a90*/  @!P3 LDG.E R18, desc[UR8][R18.64] ;  /* 0x000000081212b981 */ /* 0x000ee2000c1e1900 */
[----:B----4-:R-:W-:-:S04]  /*1aa0*/  @!P3 IADD3 R14, P5, PT, R27, R14, RZ ;  /* 0x0000000e1b0eb210 */ /* 0x010fc80007fbe0ff */
[----:B------:R-:W-:-:S05]  /*1ab0*/  @!P3 IADD3.X R15, PT, PT, R24, R15, RZ, P5, !PT ;  /* 0x0000000f180fb210 */ /* 0x000fca0002ffe4ff */
[----:B------:R-:W4:Y:S01]  /*1ac0*/  @!P3 LDG.E R14, desc[UR8][R14.64+0x4] ;  /* 0x000004080e0eb981 */ /* 0x000f22000c1e1900 */
[----:B-1----:R-:W-:-:S05]  /*1ad0*/  IMAD R23, R11, UR5, R22 ;  /* 0x000000050b177c24 */ /* 0x002fca000f8e0216 */
[C---:B------:R-:W-:Y:S02]  /*1ae0*/  LEA R24, R23.reuse, R4, 0x2 ;  /* 0x0000000417187211 */ /* 0x040fe400078e10ff */
[----:B------:R-:W-:Y:S02]  /*1af0*/  LEA R25, R23, R38, 0x2 ;  /* 0x0000002617197211 */ /* 0x000fe400078e10ff */
[----:B------:R-:W-:-:S05]  /*1b00*/  @P3 MOV R23, R24 ;  /* 0x0000001800173202 */ /* 0x000fca0000000f00 */
[----:B------:R1:W-:Y:S04]  /*1b10*/  @P3 STS [R23], RZ ;  /* 0x000000ff17003388 */ /* 0x0003e80000000800 */
[----:B------:R1:W-:Y:S01]  /*1b20*/  @P3 STS [R25], RZ ;  /* 0x000000ff19003388 */ /* 0x0003e20000000800 */
[----:B------:R-:W-:Y:S02]  /*1b30*/  @!P3 MOV R23, R24 ;  /* 0x000000180017b202 */ /* 0x000fe40000000f00 */
[----:B------:R-:W-:-:S03]  /*1b40*/  IADD3 R22, PT, PT, R22, 0x2, RZ ;  /* 0x0000000216167810 */ /* 0x000fc60007ffe0ff */
[----:B-----5:R1:W-:Y:S04]  /*1b50*/  @!P3 STS [R23], R20 ;  /* 0x000000141700b388 */ /* 0x0203e80000000800 */
[----:B---3--:R1:W-:Y:S04]  /*1b60*/  @!P3 STS [R25], R18 ;  /* 0x000000121900b388 */ /* 0x0083e80000000800 */
[----:B------:R1:W-:Y:S04]  /*1b70*/  @P3 STS [R23+0x4], RZ ;  /* 0x000004ff17003388 */ /* 0x0003e80000000800 */
[----:B------:R1:W-:Y:S04]  /*1b80*/  @P3 STS [R25+0x4], RZ ;  /* 0x000004ff19003388 */ /* 0x0003e80000000800 */
[----:B--2---:R1:W-:Y:S04]  /*1b90*/  @!P3 STS [R23+0x4], R16 ;  /* 0x000004101700b388 */ /* 0x0043e80000000800 */
[----:B----4-:R1:W-:Y:S02]  /*1ba0*/  @!P3 STS [R25+0x4], R14 ;  /* 0x0000040e1900b388 */ /* 0x0103e40000000800 */
.L_x_18:
[----:B------:R-:W-:Y:S05]  /*1bb0*/  @!P2 BRA `(.L_x_14) ;  /* 0x000000000058a947 */ /* 0x000fea0003800000 */
[----:B------:R-:W2:Y:S02]  /*1bc0*/  LDCU UR5, c[0x0][0x3a0] ;  /* 0x00007400ff0577ac */ /* 0x000ea40008000800 */
[----:B--2---:R-:W-:-:S13]  /*1bd0*/  ISETP.GE.AND P2, PT, R12, UR5, PT ;  /* 0x000000050c007c0c */ /* 0x004fda000bf46270 */
[----:B------:R-:W2:Y:S02]  /*1be0*/  @P2 LDC R15, c[0x0][0x3ac] ;  /* 0x0000eb00ff0f2b82 */ /* 0x000ea40000000800 */
[----:B--2---:R-:W-:-:S04]  /*1bf0*/  @P2 IMAD R15, R11, R15, R22 ;  /* 0x0000000f0b0f2224 */ /* 0x004fc800078e0216 */
[C---:B------:R-:W-:Y:S01]  /*1c00*/  @P2 IMAD R12, R15.reuse, 0x4, R4 ;  /* 0x000000040f0c2824 */ /* 0x040fe200078e0204 */
[----:B------:R-:W-:-:S04]  /*1c10*/  @P2 LEA R15, R15, R38, 0x2 ;  /* 0x000000260f0f2211 */ /* 0x000fc800078e10ff */
[----:B------:R2:W-:Y:S04]  /*1c20*/  @P2 STS [R12], RZ ;  /* 0x000000ff0c002388 */ /* 0x0005e80000000800 */
[----:B------:R2:W-:Y:S01]  /*1c30*/  @P2 STS [R15], RZ ;  /* 0x000000ff0f002388 */ /* 0x0005e20000000800 */
[----:B------:R-:W-:Y:S05]  /*1c40*/  @P2 BRA `(.L_x_14) ;  /* 0x0000000000342947 */ /* 0x000fea0003800000 */
[----:B-12---:R-:W1:Y:S01]  /*1c50*/  LDC.64 R14, c[0x0][0x388] ;  /* 0x0000e200ff0e7b82 */ /* 0x006e620000000a00 */
[----:B0-----:R-:W-:Y:S01]  /*1c60*/  IADD3 R19, PT, PT, R13, R22, RZ ;  /* 0x000000160d137210 */ /* 0x001fe20007ffe0ff */
[----:B------:R-:W0:Y:S06]  /*1c70*/  LDCU UR5, c[0x0][0x3ac] ;  /* 0x00007580ff0577ac */ /* 0x000e2c0008000800 */
[----:B------:R-:W2:Y:S01]  /*1c80*/  LDC.64 R16, c[0x0][0x390] ;  /* 0x0000e400ff107b82 */ /* 0x000ea20000000a00 */
[----:B-1----:R-:W-:-:S06]  /*1c90*/  IMAD.WIDE R12, R19, 0x4, R14 ;  /* 0x00000004130c7825 */ /* 0x002fcc00078e020e */
[----:B------:R-:W3:Y:S01]  /*1ca0*/  LDG.E R12, desc[UR8][R12.64] ;  /* 0x000000080c0c7981 */ /* 0x000ee2000c1e1900 */
[----:B--2---:R-:W-:-:S06]  /*1cb0*/  IMAD.WIDE R14, R19, 0x4, R16 ;  /* 0x00000004130e7825 */ /* 0x004fcc00078e0210 */
[----:B------:R-:W2:Y:S01]  /*1cc0*/  LDG.E R14, desc[UR8][R14.64] ;  /* 0x000000080e0e7981 */ /* 0x000ea2000c1e1900 */
[----:B0-----:R-:W-:-:S05]  /*1cd0*/  IMAD R11, R11, UR5, R22 ;  /* 0x000000050b0b7c24 */ /* 0x001fca000f8e0216 */
[C---:B------:R-:W-:Y:S02]  /*1ce0*/  LEA R17, R11.reuse, R4, 0x2 ;  /* 0x000000040b117211 */ /* 0x040fe400078e10ff */
[----:B------:R-:W-:-:S03]  /*1cf0*/  LEA R11, R11, R38, 0x2 ;  /* 0x000000260b0b7211 */ /* 0x000fc600078e10ff */
[----:B---3--:R3:W-:Y:S04]  /*1d00*/  STS [R17], R12 ;  /* 0x0000000c11007388 */ /* 0x0087e80000000800 */
[----:B--2---:R3:W-:Y:S02]  /*1d10*/  STS [R11], R14 ;  /* 0x0000000e0b007388 */ /* 0x0047e40000000800 */
.L_x_14:
[----:B------:R-:W-:Y:S05]  /*1d20*/  BSYNC.RECONVERGENT B0 ;  /* 0x0000000000007941 */ /* 0x000fea0003800200 */
.L_x_13:
[----:B------:R-:W-:Y:S06]  /*1d30*/  BAR.SYNC.DEFER_BLOCKING 0x0 ;  /* 0x0000000000007b1d */ /* 0x000fec0000010000 */
[----:B------:R-:W-:Y:S04]  /*1d40*/  BSSY.RECONVERGENT B0, `(.L_x_19) ;  /* 0x0000399000007945 */ /* 0x000fe80003800200 */
[----:B------:R-:W-:Y:S05]  /*1d50*/  @!P0 BRA `(.L_x_20) ;  /* 0x00000038005c8947 */ /* 0x000fea0003800000 */
[----:B------:R-:W4:Y:S02]  /*1d60*/  LDCU UR5, c[0x0][0x3ac] ;  /* 0x00007580ff0577ac */ /* 0x000f240008000800 */
[----:B----4-:R-:W-:-:S09]  /*1d70*/  UISETP.GE.AND UP1, UPT, UR5, 0x1, UPT ;  /* 0x000000010500788c */ /* 0x010fd2000bf26270 */
[----:B------:R-:W-:Y:S05]  /*1d80*/  BRA.U !UP1, `(.L_x_21) ;  /* 0x0000000509cc7547 */ /* 0x000fea000b800000 */
[----:B---3--:R-:W-:Y:S01]  /*1d90*/  HFMA2 R11, -RZ, RZ, -598.5, 40320 ;  /* 0xe0ad78ecff0b7431 */ /* 0x008fe200000001ff */
[----:B--2---:R-:W-:-:S07]  /*1da0*/  MOV R12, RZ ;  /* 0x000000ff000c7202 */ /* 0x004fce0000000f00 */
.L_x_29:
[----:B------:R-:W2:Y:S01]  /*1db0*/  LDCU UR5, c[0x0][0x3a0] ;  /* 0x00007400ff0577ac */ /* 0x000ea20008000800 */
[----:B-1----:R-:W-:Y:S01]  /*1dc0*/  VIADD R14, R12, UR10 ;  /* 0x0000000a0c0e7c36 */ /* 0x002fe20008000000 */
[----:B--2---:R-:W-:-:S04]  /*1dd0*/  MOV R13, UR5 ;  /* 0x00000005000d7c02 */ /* 0x004fc80008000f00 */
[----:B------:R-:W-:-:S13]  /*1de0*/  ISETP.GE.AND P2, PT, R14, R13, PT ;  /* 0x0000000d0e00720c */ /* 0x000fda0003f46270 */
[----:B------:R-:W-:Y:S05]  /*1df0*/  @P2 BRA `(.L_x_22) ;  /* 0x0000000400a02947 */ /* 0x000fea0003800000 */
[----:B------:R-:W-:Y:S02]  /*1e00*/  ISETP.GE.U32.AND P2, PT, R9, 0x7, PT ;  /* 0x000000070900780c */ /* 0x000fe40003f46070 */
[----:B------:R-:W-:-:S11]  /*1e10*/  CS2R R14, SRZ ;  /* 0x00000000000e7805 */ /* 0x000fd6000001ff00 */
[----:B------:R-:W-:Y:S05]  /*1e20*/  @!P2 BRA `(.L_x_23) ;  /* 0x000000000098a947 */ /* 0x000fea0003800000 */
[----:B------:R-:W1:Y:S01]  /*1e30*/  S2UR UR6, SR_CgaCtaId ;  /* 0x00000000000679c3 */ /* 0x000e620000008800 */
[----:B------:R-:W-:Y:S01]  /*1e40*/  HFMA2 R14, -RZ, RZ, 0, 0 ;  /* 0x00000000ff0e7431 */ /* 0x000fe200000001ff */
[----:B------:R-:W-:Y:S02]  /*1e50*/  UMOV UR5, 0x400 ;  /* 0x0000040000057882 */ /* 0x000fe40000000000 */
[----:B-1----:R-:W-:-:S03]  /*1e60*/  ULEA UR6, UR6, UR5, 0x18 ;  /* 0x0000000506067291 */ /* 0x002fc6000f8ec0ff */
[----:B------:R-:W-:-:S09]  /*1e70*/  UMOV UR5, URZ ;  /* 0x000000ff00057c82 */ /* 0x000fd20008000000 */
.L_x_24:
[----:B------:R-:W1:Y:S01]  /*1e80*/  LDC R17, c[0x0][0x3ac] ;  /* 0x0000eb00ff117b82 */ /* 0x000e620000000800 */
[----:B------:R-:W-:-:S04]  /*1e90*/  IADD3 R15, PT, PT, R37, UR5, RZ ;  /* 0x00000005250f7c10 */ /* 0x000fc8000fffe0ff */
[----:B------:R-:W-:-:S05]  /*1ea0*/  LEA R15, R15, UR6, 0x2 ;  /* 0x000000060f0f7c11 */ /* 0x000fca000f8e10ff */
[----:B------:R-:W-:Y:S04]  /*1eb0*/  LDS R20, [R15+0x4] ;  /* 0x000004000f147984 */ /* 0x000fe80000000800 */
[----:B------:R-:W-:Y:S04]  /*1ec0*/  LDS R22, [R15+0x8] ;  /* 0x000008000f167984 */ /* 0x000fe80000000800 */
[----:B0-----:R-:W-:Y:S04]  /*1ed0*/  LDS R24, [R15+0xc] ;  /* 0x00000c000f187984 */ /* 0x001fe80000000800 */
[----:B------:R-:W-:Y:S01]  /*1ee0*/  LDS R26, [R15+0x10] ;  /* 0x000010000f1a7984 */ /* 0x000fe20000000800 */
[----:B-1----:R-:W-:Y:S01]  /*1ef0*/  IMAD R17, R12, R17, UR5 ;  /* 0x000000050c117e24 */ /* 0x002fe2000f8e0211 */
[----:B------:R-:W-:-:S02]  /*1f00*/  UIADD3 UR5, UPT, UPT, UR5, 0x8, URZ ;  /* 0x0000000805057890 */ /* 0x000fc4000fffe0ff */
[----:B------:R-:W-:Y:S02]  /*1f10*/  LDS R28, [R15+0x14] ;  /* 0x000014000f1c7984 */ /* 0x000fe40000000800 */
[----:B------:R-:W-:Y:S02]  /*1f20*/  LEA R16, R17, R4, 0x2 ;  /* 0x0000000411107211 */ /* 0x000fe400078e10ff */
[----:B------:R-:W-:Y:S01]  /*1f30*/  LDS R30, [R15+0x18] ;  /* 0x000018000f1e7984 */ /* 0x000fe20000000800 */
[----:B------:R-:W-:-:S03]  /*1f40*/  ISETP.NE.AND P2, PT, R5, UR5, PT ;  /* 0x0000000505007c0c */ /* 0x000fc6000bf45270 */
[----:B------:R-:W-:Y:S04]  /*1f50*/  LDS R17, [R15] ;  /* 0x000000000f117984 */ /* 0x000fe80000000800 */
[----:B------:R-:W0:Y:S04]  /*1f60*/  LDS R18, [R16] ;  /* 0x0000000010127984 */ /* 0x000e280000000800 */
[----:B------:R-:W1:Y:S04]  /*1f70*/  LDS R19, [R16+0x4] ;  /* 0x0000040010137984 */ /* 0x000e680000000800 */
[----:B------:R-:W2:Y:S04]  /*1f80*/  LDS R21, [R16+0x8] ;  /* 0x0000080010157984 */ /* 0x000ea80000000800 */
[----:B------:R-:W3:Y:S04]  /*1f90*/  LDS R23, [R16+0xc] ;  /* 0x00000c0010177984 */ /* 0x000ee80000000800 */
[----:B------:R-:W4:Y:S04]  /*1fa0*/  LDS R25, [R16+0x10] ;  /* 0x0000100010197984 */ /* 0x000f280000000800 */
[----:B------:R-:W5:Y:S04]  /*1fb0*/  LDS R27, [R16+0x14] ;  /* 0x00001400101b7984 */ /* 0x000f680000000800 */
[----:B------:R-:W5:Y:S04]  /*1fc0*/  LDS R29, [R16+0x18] ;  /* 0x00001800101d7984 */ /* 0x000f680000000800 */
[----:B------:R-:W-:Y:S04]  /*1fd0*/  LDS R32, [R15+0x1c] ;  /* 0x00001c000f207984 */ /* 0x000fe80000000800 */
[----:B------:R-:W5:Y:S01]  /*1fe0*/  LDS R31, [R16+0x1c] ;  /* 0x00001c00101f7984 */ /* 0x000f620000000800 */
[----:B0-----:R-:W-:-:S04]  /*1ff0*/  FFMA R17, R17, R18, R14 ;  /* 0x0000001211117223 */ /* 0x001fc8000000000e */
[----:B-1----:R-:W-:-:S04]  /*2000*/  FFMA R17, R20, R19, R17 ;  /* 0x0000001314117223 */ /* 0x002fc80000000011 */
[----:B--2---:R-:W-:-:S04]  /*2010*/  FFMA R17, R22, R21, R17 ;  /* 0x0000001516117223 */ /* 0x004fc80000000011 */
[----:B---3--:R-:W-:-:S04]  /*2020*/  FFMA R17, R24, R23, R17 ;  /* 0x0000001718117223 */ /* 0x008fc80000000011 */
[----:B----4-:R-:W-:-:S04]  /*2030*/  FFMA R17, R26, R25, R17 ;  /* 0x000000191a117223 */ /* 0x010fc80000000011 */
[----:B-----5:R-:W-:-:S04]  /*2040*/  FFMA R17, R28, R27, R17 ;  /* 0x0000001b1c117223 */ /* 0x020fc80000000011 */
[----:B------:R-:W-:-:S04]  /*2050*/  FFMA R17, R30, R29, R17 ;  /* 0x0000001d1e117223 */ /* 0x000fc80000000011 */
[----:B------:R-:W-:Y:S01]  /*2060*/  FFMA R14, R32, R31, R17 ;  /* 0x0000001f200e7223 */ /* 0x000fe20000000011 */
[----:B------:R-:W-:Y:S06]  /*2070*/  @P2 BRA `(.L_x_24) ;  /* 0xfffffffc00802947 */ /* 0x000fec000383ffff */
[----:B------:R-:W-:-:S07]  /*2080*/  MOV R15, R5 ;  /* 0x00000005000f7202 */ /* 0x000fce0000000f00 */
.L_x_23:
[----:B------:R-:W-:-:S13]  /*2090*/  ISETP.NE.AND P2, PT, R8, RZ, PT ;  /* 0x000000ff0800720c */ /* 0x000fda0003f45270 */
[----:B------:R-:W-:Y:S05]  /*20a0*/  @!P2 BRA `(.L_x_25) ;  /* 0x0000000000dca947 */ /* 0x000fea0003800000 */
[----:B------:R-:W-:Y:S02]  /*20b0*/  ISETP.GE.U32.AND P2, PT, R34, 0x3, PT ;  /* 0x000000032200780c */ /* 0x000fe40003f46070 */
[----:B------:R-:W-:-:S11]  /*20c0*/  ISETP.NE.AND P3, PT, R7, RZ, PT ;  /* 0x000000ff0700720c */ /* 0x000fd60003f65270 */
[----:B------:R-:W-:Y:S05]  /*20d0*/  @!P2 BRA `(.L_x_26) ;  /* 0x000000000054a947 */ /* 0x000fea0003800000 */
[----:B------:R-:W1:Y:S01]  /*20e0*/  S2UR UR6, SR_CgaCtaId ;  /* 0x00000000000679c3 */ /* 0x000e620000008800 */
[----:B------:R-:W2:Y:S01]  /*20f0*/  LDCU UR11, c[0x0][0x3ac] ;  /* 0x00007580ff0b77ac */ /* 0x000ea20008000800 */
[----:B------:R-:W-:Y:S01]  /*2100*/  IADD3 R16, PT, PT, R37, R15, RZ ;  /* 0x0000000f25107210 */ /* 0x000fe20007ffe0ff */
[----:B------:R-:W-:Y:S01]  /*2110*/  UMOV UR5, 0x400 ;  /* 0x0000040000057882 */ /* 0x000fe20000000000 */
[----:B--2---:R-:W-:Y:S01]  /*2120*/  IMAD R17, R12, UR11, R15 ;  /* 0x0000000b0c117c24 */ /* 0x004fe2000f8e020f */
[----:B------:R-:W-:-:S03]  /*2130*/  IADD3 R15, PT, PT, R15, 0x4, RZ ;  /* 0x000000040f0f7810 */ /* 0x000fc60007ffe0ff */
[----:B0-----:R-:W-:Y:S01]  /*2140*/  IMAD R18, R17, 0x4, R4 ;  /* 0x0000000411127824 */ /* 0x001fe200078e0204 */
[----:B-1----:R-:W-:-:S04]  /*2150*/  ULEA UR5, UR6, UR5, 0x18 ;  /* 0x0000000506057291 */ /* 0x002fc8000f8ec0ff */
[----:B------:R-:W-:Y:S02]  /*2160*/  LDS R19, [R18] ;  /* 0x0000000012137984 */ /* 0x000fe40000000800 */
[----:B------:R-:W-:Y:S02]  /*2170*/  LEA R16, R16, UR5, 0x2 ;  /* 0x0000000510107c11 */ /* 0x000fe4000f8e10ff */
[----:B------:R-:W-:Y:S04]  /*2180*/  LDS R21, [R18+0x4] ;  /* 0x0000040012157984 */ /* 0x000fe80000000800 */
[----:B------:R-:W0:Y:S04]  /*2190*/  LDS R17, [R16] ;  /* 0x0000000010117984 */ /* 0x000e280000000800 */
[----:B------:R-:W1:Y:S04]  /*21a0*/  LDS R20, [R16+0x4] ;  /* 0x0000040010147984 */ /* 0x000e680000000800 */
[----:B------:R-:W-:Y:S04]  /*21b0*/  LDS R22, [R16+0x8] ;  /* 0x0000080010167984 */ /* 0x000fe80000000800 */
[----:B------:R-:W2:Y:S04]  /*21c0*/  LDS R23, [R18+0x8] ;  /* 0x0000080012177984 */ /* 0x000ea80000000800 */
[----:B------:R-:W-:Y:S04]  /*21d0*/  LDS R24, [R16+0xc] ;  /* 0x00000c0010187984 */ /* 0x000fe80000000800 */
[----:B------:R-:W3:Y:S01]  /*21e0*/  LDS R25, [R18+0xc] ;  /* 0x00000c0012197984 */ /* 0x000ee20000000800 */
[----:B0-----:R-:W-:-:S04]  /*21f0*/  FFMA R17, R17, R19, R14 ;  /* 0x0000001311117223 */ /* 0x001fc8000000000e */
[----:B-1----:R-:W-:-:S04]  /*2200*/  FFMA R17, R20, R21, R17 ;  /* 0x0000001514117223 */ /* 0x002fc80000000011 */
[----:B--2---:R-:W-:-:S04]  /*2210*/  FFMA R17, R22, R23, R17 ;  /* 0x0000001716117223 */ /* 0x004fc80000000011 */
[----:B---3--:R-:W-:-:S07]  /*2220*/  FFMA R14, R24, R25, R17 ;  /* 0x00000019180e7223 */ /* 0x008fce0000000011 */
.L_x_26:
[----:B------:R-:W-:Y:S05]  /*2230*/  @!P3 BRA `(.L_x_25) ;  /* 0x000000000078b947 */ /* 0x000fea0003800000 */
[----:B------:R-:W-:Y:S02]  /*2240*/  ISETP.NE.AND P2, PT, R10, RZ, PT ;  /* 0x000000ff0a00720c */ /* 0x000fe40003f45270 */
[----:B------:R-:W-:-:S11]  /*2250*/  ISETP.NE.AND P3, PT, R6, RZ, PT ;  /* 0x000000ff0600720c */ /* 0x000fd60003f65270 */
[----:B------:R-:W-:Y:S05]  /*2260*/  @!P2 BRA `(.L_x_27) ;  /* 0x00000000003ca947 */ /* 0x000fea0003800000 */
[----:B------:R-:W1:Y:S01]  /*2270*/  S2UR UR6, SR_CgaCtaId ;  /* 0x00000000000679c3 */ /* 0x000e620000008800 */
[----:B------:R-:W2:Y:S01]  /*2280*/  LDCU UR11, c[0x0][0x3ac] ;  /* 0x00007580ff0b77ac */ /* 0x000ea20008000800 */
[----:B------:R-:W-:Y:S01]  /*2290*/  IADD3 R16, PT, PT, R37, R15, RZ ;  /* 0x0000000f25107210 */ /* 0x000fe20007ffe0ff */
[----:B------:R-:W-:Y:S01]  /*22a0*/  UMOV UR5, 0x400 ;  /* 0x0000040000057882 */ /* 0x000fe20000000000 */
[----:B--2---:R-:W-:Y:S01]  /*22b0*/  IMAD R17, R12, UR11, R15 ;  /* 0x0000000b0c117c24 */ /* 0x004fe2000f8e020f */
[----:B------:R-:W-:Y:S01]  /*22c0*/  IADD3 R15, PT, PT, R15, 0x2, RZ ;  /* 0x000000020f0f7810 */ /* 0x000fe20007ffe0ff */
[----:B-1----:R-:W-:-:S03]  /*22d0*/  ULEA UR5, UR6, UR5, 0x18 ;  /* 0x0000000506057291 */ /* 0x002fc6000f8ec0ff */
[----:B0-----:R-:W-:-:S03]  /*22e0*/  LEA R18, R17, R4, 0x2 ;  /* 0x0000000411127211 */ /* 0x001fc600078e10ff */
[----:B------:R-:W-:Y:S02]  /*22f0*/  LEA R16, R16, UR5, 0x2 ;  /* 0x0000000510107c11 */ /* 0x000fe4000f8e10ff */
[----:B------:R-:W-:Y:S04]  /*2300*/  LDS R19, [R18] ;  /* 0x0000000012137984 */ /* 0x000fe80000000800 */
[----:B------:R-:W0:Y:S04]  /*2310*/  LDS R17, [R16] ;  /* 0x0000000010117984 */ /* 0x000e280000000800 */
[----:B------:R-:W-:Y:S04]  /*2320*/  LDS R21, [R16+0x4] ;  /* 0x0000040010157984 */ /* 0x000fe80000000800 */
[----:B------:R-:W1:Y:S01]  /*2330*/  LDS R20, [R18+0x4] ;  /* 0x0000040012147984 */ /* 0x000e620000000800 */
[----:B0-----:R-:W-:-:S04]  /*2340*/  FFMA R14, R17, R19, R14 ;  /* 0x00000013110e7223 */ /* 0x001fc8000000000e */
[----:B-1----:R-:W-:-:S07]  /*2350*/  FFMA R14, R21, R20, R14 ;  /* 0x00000014150e7223 */ /* 0x002fce000000000e */
.L_x_27:
[----:B------:R-:W-:Y:S05]  /*2360*/  @!P3 BRA `(.L_x_25) ;  /* 0x00000000002cb947 */ /* 0x000fea0003800000 */
[----:B------:R-:W1:Y:S01]  /*2370*/  S2UR UR6, SR_CgaCtaId ;  /* 0x00000000000679c3 */ /* 0x000e620000008800 */
[----:B------:R-:W2:Y:S01]  /*2380*/  LDCU UR11, c[0x0][0x3ac] ;  /* 0x00007580ff0b77ac */ /* 0x000ea20008000800 */
[----:B------:R-:W-:Y:S01]  /*2390*/  IADD3 R16, PT, PT, R37, R15, RZ ;  /* 0x0000000f25107210 */ /* 0x000fe20007ffe0ff */
[----:B------:R-:W-:Y:S01]  /*23a0*/  UMOV UR5, 0x400 ;  /* 0x0000040000057882 */ /* 0x000fe20000000000 */
[----:B--2---:R-:W-:Y:S01]  /*23b0*/  IMAD R15, R12, UR11, R15 ;  /* 0x0000000b0c0f7c24 */ /* 0x004fe2000f8e020f */
[----:B-1----:R-:W-:-:S04]  /*23c0*/  ULEA UR5, UR6, UR5, 0x18 ;  /* 0x0000000506057291 */ /* 0x002fc8000f8ec0ff */
[----:B------:R-:W-:Y:S02]  /*23d0*/  LEA R17, R15, R4, 0x2 ;  /* 0x000000040f117211 */ /* 0x000fe400078e10ff */
[----:B------:R-:W-:-:S04]  /*23e0*/  LEA R16, R16, UR5, 0x2 ;  /* 0x0000000510107c11 */ /* 0x000fc8000f8e10ff */
[----:B------:R-:W-:Y:S04]  /*23f0*/  LDS R17, [R17] ;  /* 0x0000000011117984 */ /* 0x000fe80000000800 */
[----:B------:R-:W1:Y:S02]  /*2400*/  LDS R15, [R16] ;  /* 0x00000000100f7984 */ /* 0x000e640000000800 */
[----:B-1----:R-:W-:-:S07]  /*2410*/  FFMA R14, R15, R17, R14 ;  /* 0x000000110f0e7223 */ /* 0x002fce000000000e */
.L_x_25:
[----:B------:R-:W1:Y:S01]  /*2420*/  LDCU UR5, c[0x0][0x3b0] ;  /* 0x00007600ff0577ac */ /* 0x000e620008000800 */
[----:B------:R-:W-:Y:S02]  /*2430*/  IMAD R15, R12, 0x4, R39 ;  /* 0x000000040c0f7824 */ /* 0x000fe400078e0227 */
[----:B-1----:R-:W-:-:S05]  /*2440*/  FMUL R14, R14, UR5 ;  /* 0x000000050e0e7c20 */ /* 0x002fca0008400000 */
[----:B------:R1:W-:Y:S01]  /*2450*/  STL [R15], R14 ;  /* 0x0000000e0f007387 */ /* 0x0003e20000100800 */
[----:B------:R-:W-:-:S04]  /*2460*/  FSETP.GT.AND P2, PT, R14, R11, PT ;  /* 0x0000000b0e00720b */ /* 0x000fc80003f44000 */
[----:B------:R-:W-:-:S09]  /*2470*/  FSEL R11, R14, R11, P2 ;  /* 0x0000000b0e0b7208 */ /* 0x000fd20001000000 */
.L_x_22:
[----:B------:R-:W-:-:S04]  /*2480*/  IADD3 R12, PT, PT, R12, 0x1, RZ ;  /* 0x000000010c0c7810 */ /* 0x000fc80007ffe0ff */
[----:B------:R-:W-:-:S13]  /*2490*/  ISETP.NE.AND P2, PT, R12, 0x20, PT ;  /* 0x000000200c00780c */ /* 0x000fda0003f45270 */
[----:B------:R-:W-:Y:S05]  /*24a0*/  @!P2 BRA `(.L_x_28) ;  /* 0x00000008008ca947 */ /* 0x000fea0003800000 */
[----:B------:R-:W-:Y:S05]  /*24b0*/  BRA `(.L_x_29) ;  /* 0xfffffff8003c7947 */ /* 0x000fea000383ffff */
.L_x_21:
[----:B------:R-:W4:Y:S01]  /*24c0*/  LDC R13, c[0x0][0x3a0] ;  /* 0x0000e800ff0d7b82 */ /* 0x000f220000000800 */
[----:B------:R-:W5:Y:S01]  /*24d0*/  LDCU UR6, c[0x0][0x3b0] ;  /* 0x00007600ff0677ac */ /* 0x000f620008000800 */
[----:B---3--:R-:W-:Y:S01]  /*24e0*/  HFMA2 R11, -RZ, RZ, -598.5, 40320 ;  /* 0xe0ad78ecff0b7431 */ /* 0x008fe200000001ff */
[----:B------:R-:W-:Y:S02]  /*24f0*/  UIADD3 UR5, UPT, UPT, UR10, 0x1, URZ ;  /* 0x000000010a057890 */ /* 0x000fe4000fffe0ff */
[----:B------:R-:W-:Y:S01]  /*2500*/  UIADD3 UR11, UPT, UPT, UR10, 0x1f, URZ ;  /* 0x0000001f0a0b7890 */ /* 0x000fe2000fffe0ff */
[----:B-----5:R-:W-:Y:S01]  /*2510*/  FMUL R4, RZ, UR6 ;  /* 0x00000006ff047c20 */ /* 0x020fe20008400000 */
[----:B------:R-:W-:Y:S02]  /*2520*/  UIADD3 UR6, UPT, UPT, UR10, 0x1e, URZ ;  /* 0x0000001e0a067890 */ /* 0x000fe4000fffe0ff */
[C---:B----4-:R-:W-:Y:S02]  /*2530*/  ISETP.LE.AND P3, PT, R13.reuse, UR10, PT ;  /* 0x0000000a0d007c0c */ /* 0x050fe4000bf63270 */
[----:B------:R-:W-:Y:S01]  /*2540*/  ISETP.LE.AND P2, PT, R13, UR5, PT ;  /* 0x000000050d007c0c */ /* 0x000fe2000bf43270 */
[----:B------:R-:W-:-:S06]  /*2550*/  UIADD3 UR5, UPT, UPT, UR10, 0x2, URZ ;  /* 0x000000020a057890 */ /* 0x000fcc000fffe0ff */
[----:B------:R-:W-:Y:S01]  /*2560*/  ISETP.LE.AND P4, PT, R13, UR5, PT ;  /* 0x000000050d007c0c */ /* 0x000fe2000bf83270 */
[----:B------:R-:W-:-:S03]  /*2570*/  UIADD3 UR5, UPT, UPT, UR10, 0x3, URZ ;  /* 0x000000030a057890 */ /* 0x000fc6000fffe0ff */
[C---:B------:R-:W-:Y:S01]  /*2580*/  @!P3 FMNMX R11, R4.reuse, -1.00000002004087734272e+20, !PT ;  /* 0xe0ad78ec040bb809 */ /* 0x040fe20007800000 */
[----:B------:R3:W-:Y:S02]  /*2590*/  @!P3 STL [R1+0x4000], R4 ;  /* 0x004000040100b387 */ /* 0x0007e40000100800 */
[C---:B------:R-:W-:Y:S01]  /*25a0*/  ISETP.LE.AND P3, PT, R13.reuse, UR5, PT ;  /* 0x000000050d007c0c */ /* 0x040fe2000bf63270 */
[----:B------:R-:W-:Y:S01]  /*25b0*/  UIADD3 UR5, UPT, UPT, UR10, 0x4, URZ ;  /* 0x000000040a057890 */ /* 0x000fe2000fffe0ff */
[CC--:B------:R-:W-:Y:S01]  /*25c0*/  @!P2 FSETP.GT.AND P5, PT, R4.reuse, R11.reuse, PT ;  /* 0x0000000b0400a20b */ /* 0x0c0fe20003fa4000 */
[----:B------:R3:W-:Y:S03]  /*25d0*/  @!P2 STL [R1+0x4004], R4 ;  /* 0x004004040100a387 */ /* 0x0007e60000100800 */
[C---:B------:R-:W-:Y:S01]  /*25e0*/  @!P2 FSEL R11, R4.reuse, R11, P5 ;  /* 0x0000000b040ba208 */ /* 0x040fe20002800000 */
[----:B------:R3:W-:Y:S01]  /*25f0*/  @!P4 STL [R1+0x4008], R4 ;  /* 0x004008040100c387 */ /* 0x0007e20000100800 */
[----:B------:R-:W-:Y:S01]  /*2600*/  ISETP.LE.AND P2, PT, R13, UR5, PT ;  /* 0x000000050d007c0c */ /* 0x000fe2000bf43270 */
[----:B------:R-:W-:Y:S01]  /*2610*/  UIADD3 UR5, UPT, UPT, UR10, 0x5, URZ ;  /* 0x000000050a057890 */ /* 0x000fe2000fffe0ff */
[----:B------:R-:W-:-:S03]  /*2620*/  @!P4 FSETP.GT.AND P5, PT, R4, R11, PT ;  /* 0x0000000b0400c20b */ /* 0x000fc60003fa4000 */
[----:B------:R3:W-:Y:S01]  /*2630*/  @!P3 STL [R1+0x400c], R4 ;  /* 0x00400c040100b387 */ /* 0x0007e20000100800 */
[C---:B------:R-:W-:Y:S02]  /*2640*/  @!P4 FSEL R11, R4.reuse, R11, P5 ;  /* 0x0000000b040bc208 */ /* 0x040fe40002800000 */
        /* <DEDUP_REMOVED lines=120> */
[----:B------:R-:W-:Y:S02]  /*2dd0*/  ISETP.LE.AND P4, PT, R13, UR5, PT ;  /* 0x000000050d007c0c */ /* 0x000fe4000bf83270 */
        /* <DEDUP_REMOVED lines=10> */
[----:B------:R-:W-:-:S04]  /*2e80*/  @!P4 FSEL R11, R4, R11, P2 ;  /* 0x0000000b040bc208 */ /* 0x000fc80001000000 */
[----:B------:R-:W-:-:S03]  /*2e90*/  @!P3 FSETP.GT.AND P2, PT, R4, R11, PT ;  /* 0x0000000b0400b20b */ /* 0x000fc60003f44000 */
[----:B------:R3:W-:Y:S01]  /*2ea0*/  @!P5 STL [R1+0x407c], R4 ;  /* 0x00407c040100d387 */ /* 0x0007e20000100800 */
[----:B------:R-:W-:-:S04]  /*2eb0*/  @!P3 FSEL R11, R4, R11, P2 ;  /* 0x0000000b040bb208 */ /* 0x000fc80001000000 */
[----:B------:R-:W-:-:S04]  /*2ec0*/  @!P5 FSETP.GT.AND P2, PT, R4, R11, PT ;  /* 0x0000000b0400d20b */ /* 0x000fc80003f44000 */
[----:B------:R-:W-:-:S09]  /*2ed0*/  @!P5 FSEL R11, R4, R11, P2 ;  /* 0x0000000b040bd208 */ /* 0x000fd20001000000 */
.L_x_28:
[----:B------:R-:W-:Y:S02]  /*2ee0*/  UIADD3 UR5, UPT, UPT, UR10, 0x1, URZ ;  /* 0x000000010a057890 */ /* 0x000fe4000fffe0ff */
[C---:B------:R-:W-:Y:S01]  /*2ef0*/  ISETP.LE.AND P2, PT, R13.reuse, UR10, PT ;  /* 0x0000000a0d007c0c */ /* 0x040fe2000bf43270 */
[----:B------:R-:W-:Y:S01]  /*2f00*/  UIADD3 UR6, UPT, UPT, UR10, 0x2, URZ ;  /* 0x000000020a067890 */ /* 0x000fe2000fffe0ff */
[----:B------:R-:W-:Y:S02]  /*2f10*/  FMNMX R11, R2, R11, !PT ;  /* 0x0000000b020b7209 */ /* 0x000fe40007800000 */
[----:B------:R-:W-:Y:S01]  /*2f20*/  MOV R9, 0x3bbb989d ;  /* 0x3bbb989d00097802 */ /* 0x000fe20000000f00 */
[----:B------:R-:W-:Y:S01]  /*2f30*/  UIADD3 UR11, UPT, UPT, UR10, 0x3, URZ ;  /* 0x000000030a0b7890 */ /* 0x000fe2000fffe0ff */
[C---:B------:R-:W-:Y:S01]  /*2f40*/  ISETP.LE.AND P3, PT, R13.reuse, UR5, PT ;  /* 0x000000050d007c0c */ /* 0x040fe2000bf63270 */
[----:B------:R-:W-:Y:S01]  /*2f50*/  UIADD3 UR12, UPT, UPT, UR10, 0x4, URZ ;  /* 0x000000040a0c7890 */ /* 0x000fe2000fffe0ff */
[----:B------:R-:W-:Y:S01]  /*2f60*/  ISETP.LE.AND P4, PT, R13, UR6, PT ;  /* 0x000000060d007c0c */ /* 0x000fe2000bf83270 */
[----:B------:R-:W-:-:S02]  /*2f70*/  UIADD3 UR13, UPT, UPT, UR10, 0x8, URZ ;  /* 0x000000080a0d7890 */ /* 0x000fc4000fffe0ff */
[----:B------:R-:W-:Y:S02]  /*2f80*/  UIADD3 UR14, UPT, UPT, UR10, 0x9, URZ ;  /* 0x000000090a0e7890 */ /* 0x000fe4000fffe0ff */
[----:B------:R-:W4:Y:S01]  /*2f90*/  @!P2 LDL R7, [R1+0x4000] ;  /* 0x004000000107a983 */ /* 0x000f220000100800 */
[----:B------:R-:W-:Y:S02]  /*2fa0*/  UIADD3 UR15, UPT, UPT, UR10, 0xa, URZ ;  /* 0x0000000a0a0f7890 */ /* 0x000fe4000fffe0ff */
[----:B------:R-:W-:Y:S02]  /*2fb0*/  UIADD3 UR16, UPT, UPT, UR10, 0xb, URZ ;  /* 0x0000000b0a107890 */ /* 0x000fe4000fffe0ff */
[----:B------:R-:W-:Y:S01]  /*2fc0*/  UIADD3 UR17, UPT, UPT, UR10, 0xc, URZ ;  /* 0x0000000c0a117890 */ /* 0x000fe2000fffe0ff */
[----:B------:R-:W5:Y:S01]  /*2fd0*/  @!P3 LDL R5, [R1+0x4004] ;  /* 0x004004000105b983 */ /* 0x000f620000100800 */
[----:B------:R-:W-:Y:S02]  /*2fe0*/  UIADD3 UR18, UPT, UPT, UR10, 0xd, URZ ;  /* 0x0000000d0a127890 */ /* 0x000fe4000fffe0ff */
[----:B------:R-:W-:Y:S01]  /*2ff0*/  UIADD3 UR19, UPT, UPT, UR10, 0xe, URZ ;  /* 0x0000000e0a137890 */ /* 0x000fe2000fffe0ff */
[----:B-12---:R-:W2:Y:S01]  /*3000*/  @!P4 LDL R15, [R1+0x4008] ;  /* 0x00400800010fc983 */ /* 0x006ea20000100800 */
[----:B---3--:R-:W-:Y:S01]  /*3010*/  FADD R4, R2, -R11 ;  /* 0x8000000b02047221 */ /* 0x008fe20000000000 */
[----:B------:R-:W-:Y:S01]  /*3020*/  MOV R2, R11 ;  /* 0x0000000b00027202 */ /* 0x000fe20000000f00 */
[----:B------:R-:W-:-:S02]  /*3030*/  UIADD3 UR20, UPT, UPT, UR10, 0xf, URZ ;  /* 0x0000000f0a147890 */ /* 0x000fc4000fffe0ff */
[----:B------:R-:W-:Y:S02]  /*3040*/  UIADD3 UR21, UPT, UPT, UR10, 0x10, URZ ;  /* 0x000000100a157890 */ /* 0x000fe4000fffe0ff */
[----:B------:R-:W-:Y:S02]  /*3050*/  UIADD3 UR22, UPT, UPT, UR10, 0x11, URZ ;  /* 0x000000110a167890 */ /* 0x000fe4000fffe0ff */
[----:B------:R-:W-:Y:S02]  /*3060*/  UIADD3 UR23, UPT, UPT, UR10, 0x12, URZ ;  /* 0x000000120a177890 */ /* 0x000fe4000fffe0ff */
[----:B------:R-:W-:Y:S02]  /*3070*/  UIADD3 UR24, UPT, UPT, UR10, 0x13, URZ ;  /* 0x000000130a187890 */ /* 0x000fe4000fffe0ff */
[----:B------:R-:W-:Y:S02]  /*3080*/  UIADD3 UR25, UPT, UPT, UR10, 0x14, URZ ;  /* 0x000000140a197890 */ /* 0x000fe4000fffe0ff */
        /* <DEDUP_REMOVED lines=10> */
[----:B------:R-:W-:Y:S01]  /*3130*/  UIADD3 UR36, UPT, UPT, UR10, 0x1f, URZ ;  /* 0x0000001f0a247890 */ /* 0x000fe2000fffe0ff */
[----:B------:R-:W1:Y:S01]  /*3140*/  LDCU UR37, c[0x0][0x3ac] ;  /* 0x00007580ff2577ac */ /* 0x000e620008000800 */
[----:B----4-:R-:W-:Y:S01]  /*3150*/  @!P2 FADD R6, -R2, R7 ;  /* 0x000000070206a221 */ /* 0x010fe20000000100 */
[----:B------:R-:W-:-:S03]  /*3160*/  MOV R7, 0x437c0000 ;  /* 0x437c000000077802 */ /* 0x000fc60000000f00 */
[----:B------:R-:W-:Y:S01]  /*3170*/  @!P2 FFMA.SAT R8, R6, R9, 0.5 ;  /* 0x3f0000000608a423 */ /* 0x000fe20000002009 */
[----:B-----5:R-:W-:-:S03]  /*3180*/  @!P3 FADD R10, -R2, R5 ;  /* 0x00000005020ab221 */ /* 0x020fc60000000100 */
[----:B------:R-:W-:Y:S01]  /*3190*/  @!P2 FFMA.RM R8, R8, R7, 12582913 ;  /* 0x4b4000010808a423 */ /* 0x000fe20000004007 */
[----:B------:R-:W-:Y:S01]  /*31a0*/  @!P3 FFMA.SAT R12, R10, R9, 0.5 ;  /* 0x3f0000000a0cb423 */ /* 0x000fe20000002009 */
[----:B--2---:R-:W-:Y:S02]  /*31b0*/  @!P4 FADD R14, -R2, R15 ;  /* 0x0000000f020ec221 */ /* 0x004fe40000000100 */
[----:B------:R-:W-:Y:S01]  /*31c0*/  @!P2 FADD R5, R8, -12583039 ;  /* 0xcb40007f0805a421 */ /* 0x000fe20000000000 */
[----:B------:R-:W-:Y:S01]  /*31d0*/  @!P3 FFMA.RM R12, R12, R7, 12582913 ;  /* 0x4b4000010c0cb423 */ /* 0x000fe20000004007 */
[----:B------:R-:W-:Y:S02]  /*31e0*/  @!P4 FFMA.SAT R16, R14, R9, 0.5 ;  /* 0x3f0000000e10c423 */ /* 0x000fe40000002009 */
[----:B------:R-:W-:Y:S01]  /*31f0*/  @!P2 FFMA R5, R6, 1.4426950216293334961, -R5 ;  /* 0x3fb8aa3b0605a823 */ /* 0x000fe20000000805 */
[----:B------:R-:W-:Y:S01]  /*3200*/  @!P3 FADD R15, R12, -12583039 ;  /* 0xcb40007f0c0fb421 */ /* 0x000fe20000000000 */
[----:B------:R-:W-:-:S02]  /*3210*/  @!P4 FFMA.RM R16, R16, R7, 12582913 ;  /* 0x4b4000011010c423 */ /* 0x000fc40000004007 */
[----:B------:R-:W-:Y:S01]  /*3220*/  @!P2 FFMA R11, R6, 1.925963033500011079e-08, R5 ;  /* 0x32a57060060ba823 */ /* 0x000fe20000000005 */
[----:B------:R-:W-:Y:S01]  /*3230*/  @!P2 SHF.L.U32 R6, R8, 0x17, RZ ;  /* 0x000000170806a819 */ /* 0x000fe200000006ff */
[----:B------:R-:W-:Y:S01]  /*3240*/  @!P3 FFMA R15, R10, 1.4426950216293334961, -R15 ;  /* 0x3fb8aa3b0a0fb823 */ /* 0x000fe2000000080f */
[----:B------:R-:W-:Y:S01]  /*3250*/  @!P4 FADD R5, R16, -12583039 ;  /* 0xcb40007f1005c421 */ /* 0x000fe20000000000 */
[----:B------:R-:W-:Y:S02]  /*3260*/  @!P3 IMAD.SHL.U32 R8, R12, 0x800000, RZ ;  /* 0x008000000c08b824 */ /* 0x000fe400078e00ff */
[----:B------:R-:W-:Y:S01]  /*3270*/  @!P3 FFMA R15, R10, 1.925963033500011079e-08, R15 ;  /* 0x32a570600a0fb823 */ /* 0x000fe2000000000f */
[----:B------:R-:W2:Y:S01]  /*3280*/  @!P2 MUFU.EX2 R11, R11 ;  /* 0x0000000b000ba308 */ /* 0x000ea20000000800 */
[----:B------:R-:W-:Y:S01]  /*3290*/  @!P4 FFMA R5, R14, 1.4426950216293334961, -R5 ;  /* 0x3fb8aa3b0e05c823 */ /* 0x000fe20000000805 */
[----:B------:R-:W-:-:S03]  /*32a0*/  @!P4 SHF.L.U32 R10, R16, 0x17, RZ ;  /* 0x00000017100ac819 */ /* 0x000fc600000006ff */
[----:B------:R-:W-:Y:S01]  /*32b0*/  @!P4 FFMA R14, R14, 1.925963033500011079e-08, R5 ;  /* 0x32a570600e0ec823 */ /* 0x000fe20000000005 */
[----:B------:R-:W-:Y:S02]  /*32c0*/  MOV R5, RZ ;  /* 0x000000ff00057202 */ /* 0x000fe40000000f00 */
[----:B------:R-:W3:Y:S08]  /*32d0*/  @!P3 MUFU.EX2 R15, R15 ;  /* 0x0000000f000fb308 */ /* 0x000ef00000000800 */
[----:B------:R-:W4:Y:S01]  /*32e0*/  @!P4 MUFU.EX2 R17, R14 ;  /* 0x0000000e0011c308 */ /* 0x000f220000000800 */
[----:B--2---:R-:W-:-:S04]  /*32f0*/  @!P2 FMUL R6, R6, R11 ;  /* 0x0000000b0606a220 */ /* 0x004fc80000400000 */
[----:B------:R-:W-:Y:S01]  /*3300*/  @!P2 FADD R5, RZ, R6 ;  /* 0x00000006ff05a221 */ /* 0x000fe20000000000 */
[----:B---3--:R-:W-:-:S04]  /*3310*/  @!P3 FMUL R8, R8, R15 ;  /* 0x0000000f0808b220 */ /* 0x008fc80000400000 */
[----:B------:R-:W-:Y:S01]  /*3320*/  @!P3 FADD R5, R5, R8 ;  /* 0x000000080505b221 */ /* 0x000fe20000000000 */
[----:B------:R2:W-:Y:S01]  /*3330*/  @!P3 STL [R1+0x4004], R8 ;  /* 0x004004080100b387 */ /* 0x0005e20000100800 */
[----:B------:R-:W-:Y:S01]  /*3340*/  ISETP.LE.AND P3, PT, R13, UR11, PT ;  /* 0x0000000b0d007c0c */ /* 0x000fe2000bf63270 */
[----:B------:R-:W-:Y:S01]  /*3350*/  UIADD3 UR11, UPT, UPT, UR10, 0x5, URZ ;  /* 0x000000050a0b7890 */ /* 0x000fe2000fffe0ff */
[----:B----4-:R-:W-:-:S04]  /*3360*/  @!P4 FMUL R10, R10, R17 ;  /* 0x000000110a0ac220 */ /* 0x010fc80000400000 */
[----:B------:R-:W-:Y:S01]  /*3370*/  @!P4 FADD R5, R5, R10 ;  /* 0x0000000a0505c221 */ /* 0x000fe20000000000 */
[----:B------:R3:W-:Y:S01]  /*3380*/  @!P4 STL [R1+0x4008], R10 ;  /* 0x0040080a0100c387 */ /* 0x0007e20000100800 */
[C---:B------:R-:W-:Y:S02]  /*3390*/  ISETP.LE.AND P4, PT, R13.reuse, UR12, PT ;  /* 0x0000000c0d007c0c */ /* 0x040fe4000bf83270 */
[C---:B------:R-:W-:Y:S01]  /*33a0*/  ISETP.LE.AND P5, PT, R13.reuse, UR11, PT ;  /* 0x0000000b0d007c0c */ /* 0x040fe2000bfa3270 */
[----:B------:R-:W-:Y:S02]  /*33b0*/  UIADD3 UR11, UPT, UPT, UR10, 0x6, URZ ;  /* 0x000000060a0b7890 */ /* 0x000fe4000fffe0ff */
[----:B------:R-:W2:Y:S04]  /*33c0*/  @!P3 LDL R15, [R1+0x400c] ;  /* 0x00400c00010fb983 */ /* 0x000ea80000100800 */
[----:B------:R-:W-:-:S04]  /*33d0*/  ISETP.LE.AND P6, PT, R13, UR11, PT ;  /* 0x0000000b0d007c0c */ /* 0x000fc8000bfc3270 */
[----:B------:R-:W4:Y:S04]  /*33e0*/  @!P4 LDL R11, [R1+0x4010] ;  /* 0x00401000010bc983 */ /* 0x000f280000100800 */
[----:B------:R-:W5:Y:S05]  /*33f0*/  @!P5 LDL R17, [R1+0x4014] ;  /* 0x004014000111d983 */ /* 0x000f6a0000100800 */
[----:B0-----:R-:W5:Y:S01]  /*3400*/  @!P6 LDL R19, [R1+0x4018] ;  /* 0x004018000113e983 */ /* 0x001f620000100800 */
[----:B------:R-:W-:Y:S01]  /*3410*/  UIADD3 UR12, UPT, UPT, UR10, 0x7, URZ ;  /* 0x000000070a0c7890 */ /* 0x000fe2000fffe0ff */
[----:B--2---:R-:W-:-:S04]  /*3420*/  @!P3 FADD R8, -R2, R15 ;  /* 0x0000000f0208b221 */ /* 0x004fc80000000100 */
[----:B---3--:R-:W-:-:S04]  /*3430*/  @!P3 FFMA.SAT R10, R8, R9, 0.5 ;  /* 0x3f000000080ab423 */ /* 0x008fc80000002009 */
[----:B------:R-:W-:Y:S01]  /*3440*/  @!P3 FFMA.RM R10, R10, R7, 12582913 ;  /* 0x4b4000010a0ab423 */ /* 0x000fe20000004007 */
[----:B----4-:R-:W-:-:S03]  /*3450*/  @!P4 FADD R12, -R2, R11 ;  /* 0x0000000b020cc221 */ /* 0x010fc60000000100 */
[----:B------:R-:W-:Y:S01]  /*3460*/  @!P3 FADD R11, R10, -12583039 ;  /* 0xcb40007f0a0bb421 */ /* 0x000fe20000000000 */
[----:B------:R-:W-:Y:S01]  /*3470*/  @!P4 FFMA.SAT R14, R12, R9, 0.5 ;  /* 0x3f0000000c0ec423 */ /* 0x000fe20000002009 */
[----:B-----5:R-:W-:Y:S02]  /*3480*/  @!P5 FADD R16, -R2, R17 ;  /* 0x000000110210d221 */ /* 0x020fe40000000100 */
[----:B------:R-:W-:Y:S01]  /*3490*/  @!P3 FFMA R11, R8, 1.4426950216293334961, -R11 ;  /* 0x3fb8aa3b080bb823 */ /* 0x000fe2000000080b */
[----:B------:R-:W-:Y:S01]  /*34a0*/  @!P4 FFMA.RM R14, R14, R7, 12582913 ;  /* 0x4b4000010e0ec423 */ /* 0x000fe20000004007 */
[----:B------:R-:W-:Y:S02]  /*34b0*/  @!P5 FFMA.SAT R18, R16, R9, 0.5 ;  /* 0x3f0000001012d423 */ /* 0x000fe40000002009 */
[----:B------:R-:W-:Y:S01]  /*34c0*/  @!P3 FFMA R11, R8, 1.925963033500011079e-08, R11 ;  /* 0x32a57060080bb823 */ /* 0x000fe2000000000b */
[----:B------:R-:W-:Y:S01]  /*34d0*/  @!P6 FADD R8, -R2, R19 ;  /* 0x000000130208e221 */ /* 0x000fe20000000100 */
[----:B------:R-:W-:Y:S01]  /*34e0*/  @!P4 FADD R15, R14, -12583039 ;  /* 0xcb40007f0e0fc421 */ /* 0x000fe20000000000 */
[----:B------:R-:W-:-:S02]  /*34f0*/  @!P5 FFMA.RM R18, R18, R7, 12582913 ;  /* 0x4b4000011212d423 */ /* 0x000fc40000004007 */
[----:B------:R-:W-:Y:S01]  /*3500*/  @!P6 FFMA.SAT R20, R8, R9, 0.5 ;  /* 0x3f0000000814e423 */ /* 0x000fe20000002009 */
[----:B------:R-:W-:Y:S01]  /*3510*/  @!P4 FFMA R15, R12, 1.4426950216293334961, -R15 ;  /* 0x3fb8aa3b0c0fc823 */ /* 0x000fe2000000080f */
[----:B------:R-:W-:Y:S01]  /*3520*/  @!P5 FADD R17, R18, -12583039 ;  /* 0xcb40007f1211d421 */ /* 0x000fe20000000000 */
[----:B------:R-:W0:Y:S01]  /*3530*/  @!P3 MUFU.EX2 R11, R11 ;  /* 0x0000000b000bb308 */ /* 0x000e220000000800 */
[----:B------:R-:W-:Y:S01]  /*3540*/  @!P6 FFMA.RM R20, R20, R7, 12582913 ;  /* 0x4b4000011414e423 */ /* 0x000fe20000004007 */
[----:B------:R-:W-:Y:S01]  /*3550*/  @!P4 FFMA R15, R12, 1.925963033500011079e-08, R15 ;  /* 0x32a570600c0fc823 */ /* 0x000fe2000000000f */
[----:B------:R-:W-:Y:S01]  /*3560*/  @!P5 FFMA R17, R16, 1.4426950216293334961, -R17 ;  /* 0x3fb8aa3b1011d823 */ /* 0x000fe20000000811 */
[----:B------:R-:W-:Y:S01]  /*3570*/  @!P3 SHF.L.U32 R12, R10, 0x17, RZ ;  /* 0x000000170a0cb819 */ /* 0x000fe200000006ff */
[----:B------:R-:W-:Y:S01]  /*3580*/  @!P6 FADD R19, R20, -12583039 ;  /* 0xcb40007f1413e421 */ /* 0x000fe20000000000 */
[----:B------:R-:W-:Y:S01]  /*3590*/  @!P4 SHF.L.U32 R10, R14, 0x17, RZ ;  /* 0x000000170e0ac819 */ /* 0x000fe200000006ff */
[----:B------:R-:W-:Y:S01]  /*35a0*/  @!P5 FFMA R17, R16, 1.925963033500011079e-08, R17 ;  /* 0x32a570601011d823 */ /* 0x000fe20000000011 */
[----:B------:R-:W2:Y:S01]  /*35b0*/  @!P4 MUFU.EX2 R15, R15 ;  /* 0x0000000f000fc308 */ /* 0x000ea20000000800 */
[----:B------:R-:W-:Y:S01]  /*35c0*/  @!P6 FFMA R19, R8, 1.4426950216293334961, -R19 ;  /* 0x3fb8aa3b0813e823 */ /* 0x000fe20000000813 */
[----:B------:R-:W-:-:S03]  /*35d0*/  @!P6 SHF.L.U32 R14, R20, 0x17, RZ ;  /* 0x00000017140ee819 */ /* 0x000fc600000006ff */
[----:B------:R-:W-:Y:S01]  /*35e0*/  @!P6 FFMA R19, R8, 1.925963033500011079e-08, R19 ;  /* 0x32a570600813e823 */ /* 0x000fe20000000013 */
[----:B------:R-:W-:Y:S02]  /*35f0*/  @!P5 SHF.L.U32 R8, R18, 0x17, RZ ;  /* 0x000000171208d819 */ /* 0x000fe400000006ff */
[----:B------:R-:W3:Y:S01]  /*3600*/  @!P5 MUFU.EX2 R17, R17 ;  /* 0x000000110011d308 */ /* 0x000ee20000000800 */
[----:B0-----:R-:W-:-:S04]  /*3610*/  @!P3 FMUL R12, R12, R11 ;  /* 0x0000000b0c0cb220 */ /* 0x001fc80000400000 */
[----:B------:R-:W-:-:S03]  /*3620*/  @!P3 FADD R5, R5, R12 ;  /* 0x0000000c0505b221 */ /* 0x000fc60000000000 */
[----:B------:R-:W0:Y:S01]  /*3630*/  @!P6 MUFU.EX2 R19, R19 ;  /* 0x000000130013e308 */ /* 0x000e220000000800 */
[----:B--2---:R-:W-:-:S04]  /*3640*/  @!P4 FMUL R10, R10, R15 ;  /* 0x0000000f0a0ac220 */ /* 0x004fc80000400000 */
[----:B------:R-:W-:Y:S01]  /*3650*/  @!P4 FADD R5, R5, R10 ;  /* 0x0000000a0505c221 */ /* 0x000fe20000000000 */
[----:B---3--:R-:W-:-:S04]  /*3660*/  @!P5 FMUL R8, R8, R17 ;  /* 0x000000110808d220 */ /* 0x008fc80000400000 */
[----:B------:R-:W-:Y:S01]  /*3670*/  @!P5 FADD R5, R5, R8 ;  /* 0x000000080505d221 */ /* 0x000fe20000000000 */
[----:B0-----:R-:W-:-:S04]  /*3680*/  @!P6 FMUL R14, R14, R19 ;  /* 0x000000130e0ee220 */ /* 0x001fc80000400000 */
[----:B------:R-:W-:Y:S01]  /*3690*/  @!P6 FADD R5, R5, R14 ;  /* 0x0000000e0505e221 */ /* 0x000fe20000000000 */
[----:B------:R0:W-:Y:S01]  /*36a0*/  @!P6 STL [R1+0x4018], R14 ;  /* 0x0040180e0100e387 */ /* 0x0001e20000100800 */
[----:B------:R-:W-:-:S13]  /*36b0*/  ISETP.LE.AND P6, PT, R13, UR12, PT ;  /* 0x0000000c0d007c0c */ /* 0x000fda000bfc3270 */
[----:B------:R-:W2:Y:S02]  /*36c0*/  @!P6 LDL R11, [R1+0x401c] ;  /* 0x00401c00010be983 */ /* 0x000ea40000100800 */
[----:B--2---:R-:W-:-:S04]  /*36d0*/  @!P6 FADD R16, -R2, R11 ;  /* 0x0000000b0210e221 */ /* 0x004fc80000000100 */
[----:B------:R-:W-:-:S04]  /*36e0*/  @!P6 FFMA.SAT R18, R16, R9, 0.5 ;  /* 0x3f0000001012e423 */ /* 0x000fc80000002009 */
[----:B------:R-:W-:-:S04]  /*36f0*/  @!P6 FFMA.RM R18, R18, R7, 12582913 ;  /* 0x4b4000011212e423 */ /* 0x000fc80000004007 */
[C---:B------:R-:W-:Y:S01]  /*3700*/  @!P6 FADD R11, R18.reuse, -12583039 ;  /* 0xcb40007f120be421 */ /* 0x040fe20000000000 */
[----:B------:R-:W-:-:S03]  /*3710*/  @!P6 IMAD.SHL.U32 R18, R18, 0x800000, RZ ;  /* 0x008000001212e824 */ /* 0x000fc600078e00ff */
[----:B------:R-:W-:-:S04]  /*3720*/  @!P6 FFMA R11, R16, 1.4426950216293334961, -R11 ;  /* 0x3fb8aa3b100be823 */ /* 0x000fc8000000080b */
[----:B------:R-:W-:-:S06]  /*3730*/  @!P6 FFMA R11, R16, 1.925963033500011079e-08, R11 ;  /* 0x32a57060100be823 */ /* 0x000fcc000000000b */
[----:B------:R-:W2:Y:S02]  /*3740*/  @!P6 MUFU.EX2 R11, R11 ;  /* 0x0000000b000be308 */ /* 0x000ea40000000800 */
[----:B--2---:R-:W-:-:S04]  /*3750*/  @!P6 FMUL R18, R18, R11 ;  /* 0x0000000b1212e220 */ /* 0x004fc80000400000 */
[----:B------:R-:W-:Y:S01]  /*3760*/  @!P6 FADD R5, R5, R18 ;  /* 0x000000120505e221 */ /* 0x000fe20000000000 */
[----:B------:R2:W-:Y:S01]  /*3770*/  @!P6 STL [R1+0x401c], R18 ;  /* 0x00401c120100e387 */ /* 0x0005e20000100800 */
[----:B------:R-:W-:-:S13]  /*3780*/  ISETP.LE.AND P6, PT, R13, UR13, PT ;  /* 0x0000000d0d007c0c */ /* 0x000fda000bfc3270 */
[----:B------:R-:W0:Y:S02]  /*3790*/  @!P6 LDL R15, [R1+0x4020] ;  /* 0x00402000010fe983 */ /* 0x000e240000100800 */
[----:B0-----:R-:W-:-:S04]  /*37a0*/  @!P6 FADD R14, -R2, R15 ;  /* 0x0000000f020ee221 */ /* 0x001fc80000000100 */
[----:B------:R-:W-:-:S04]  /*37b0*/  @!P6 FFMA.SAT R16, R14, R9, 0.5 ;  /* 0x3f0000000e10e423 */ /* 0x000fc80000002009 */
[----:B------:R-:W-:-:S04]  /*37c0*/  @!P6 FFMA.RM R16, R16, R7, 12582913 ;  /* 0x4b4000011010e423 */ /* 0x000fc80000004007 */
[C---:B------:R-:W-:Y:S01]  /*37d0*/  @!P6 FADD R11, R16.reuse, -12583039 ;  /* 0xcb40007f100be421 */ /* 0x040fe20000000000 */
[----:B------:R-:W-:-:S03]  /*37e0*/  @!P6 SHF.L.U32 R16, R16, 0x17, RZ ;  /* 0x000000171010e819 */ /* 0x000fc600000006ff */
[----:B------:R-:W-:-:S04]  /*37f0*/  @!P6 FFMA R11, R14, 1.4426950216293334961, -R11 ;  /* 0x3fb8aa3b0e0be823 */ /* 0x000fc8000000080b */
[----:B------:R-:W-:-:S06]  /*3800*/  @!P6 FFMA R11, R14, 1.925963033500011079e-08, R11 ;  /* 0x32a570600e0be823 */ /* 0x000fcc000000000b */
[----:B------:R-:W0:Y:S02]  /*3810*/  @!P6 MUFU.EX2 R11, R11 ;  /* 0x0000000b000be308 */ /* 0x000e240000000800 */
[----:B0-----:R-:W-:-:S04]  /*3820*/  @!P6 FMUL R16, R16, R11 ;  /* 0x0000000b1010e220 */ /* 0x001fc80000400000 */
[----:B------:R-:W-:Y:S01]  /*3830*/  @!P6 FADD R5, R5, R16 ;  /* 0x000000100505e221 */ /* 0x000fe20000000000 */
[----:B------:R0:W-:Y:S01]  /*3840*/  @!P6 STL [R1+0x4020], R16 ;  /* 0x004020100100e387 */ /* 0x0001e20000100800 */
[----:B------:R-:W-:-:S13]  /*3850*/  ISETP.LE.AND P6, PT, R13, UR14, PT ;  /* 0x0000000e0d007c0c */ /* 0x000fda000bfc3270 */
[----:B------:R-:W3:Y:S02]  /*3860*/  @!P6 LDL R15, [R1+0x4024] ;  /* 0x00402400010fe983 */ /* 0x000ee40000100800 */
[----:B---3--:R-:W-:-:S04]  /*3870*/  @!P6 FADD R14, -R2, R15 ;  /* 0x0000000f020ee221 */ /* 0x008fc80000000100 */
[----:B--2---:R-:W-:-:S04]  /*3880*/  @!P6 FFMA.SAT R18, R14, R9, 0.5 ;  /* 0x3f0000000e12e423 */ /* 0x004fc80000002009 */
[----:B------:R-:W-:-:S04]  /*3890*/  @!P6 FFMA.RM R18, R18, R7, 12582913 ;  /* 0x4b4000011212e423 */ /* 0x000fc80000004007 */
[C---:B------:R-:W-:Y:S01]  /*38a0*/  @!P6 FADD R11, R18.reuse, -12583039 ;  /* 0xcb40007f120be421 */ /* 0x040fe20000000000 */
[----:B------:R-:W-:-:S03]  /*38b0*/  @!P6 SHF.L.U32 R18, R18, 0x17, RZ ;  /* 0x000000171212e819 */ /* 0x000fc600000006ff */
[----:B------:R-:W-:-:S04]  /*38c0*/  @!P6 FFMA R11, R14, 1.4426950216293334961, -R11 ;  /* 0x3fb8aa3b0e0be823 */ /* 0x000fc8000000080b */
[----:B------:R-:W-:-:S06]  /*38d0*/  @!P6 FFMA R11, R14, 1.925963033500011079e-08, R11 ;  /* 0x32a570600e0be823 */ /* 0x000fcc000000000b */
[----:B------:R-:W2:Y:S02]  /*38e0*/  @!P6 MUFU.EX2 R11, R11 ;  /* 0x0000000b000be308 */ /* 0x000ea40000000800 */
[----:B--2---:R-:W-:-:S04]  /*38f0*/  @!P6 FMUL R18, R18, R11 ;  /* 0x0000000b1212e220 */ /* 0x004fc80000400000 */
[----:B------:R-:W-:Y:S01]  /*3900*/  @!P6 FADD R5, R5, R18 ;  /* 0x000000120505e221 */ /* 0x000fe20000000000 */
[----:B------:R2:W-:Y:S01]  /*3910*/  @!P6 STL [R1+0x4024], R18 ;  /* 0x004024120100e387 */ /* 0x0005e20000100800 */
[----:B------:R-:W-:-:S13]  /*3920*/  ISETP.LE.AND P6, PT, R13, UR15, PT ;  /* 0x0000000f0d007c0c */ /* 0x000fda000bfc3270 */
[----:B------:R-:W3:Y:S02]  /*3930*/  @!P6 LDL R15, [R1+0x4028] ;  /* 0x00402800010fe983 */ /* 0x000ee40000100800 */
[----:B---3--:R-:W-:-:S04]  /*3940*/  @!P6 FADD R14, -R2, R15 ;  /* 0x0000000f020ee221 */ /* 0x008fc80000000100 */
[----:B0-----:R-:W-:-:S04]  /*3950*/  @!P6 FFMA.SAT R16, R14, R9, 0.5 ;  /* 0x3f0000000e10e423 */ /* 0x001fc80000002009 */
        /* <DEDUP_REMOVED lines=54> */
[----:B------:R-:W-:-:S03]  /*3cc0*/  @!P6 IMAD.SHL.U32 R16, R16, 0x800000, RZ ;  /* 0x008000001010e824 */ /* 0x000fc600078e00ff */
        /* <DEDUP_REMOVED lines=215> */
[----:B------:R-:W3:Y:S01]  /*4a40*/  @!P6 LDL R13, [R1+0x407c] ;  /* 0x00407c00010de983 */ /* 0x000ee20000100800 */
[----:B-1----:R-:W-:-:S03]  /*4a50*/  UISETP.GE.AND UP1, UPT, UR37, 0x1, UPT ;  /* 0x000000012500788c */ /* 0x002fc6000bf26270 */
[----:B------:R4:W-:Y:S04]  /*4a60*/  @!P2 STL [R1+0x4000], R6 ;  /* 0x004000060100a387 */ /* 0x0009e80000100800 */
[----:B------:R4:W-:Y:S04]  /*4a70*/  @!P3 STL [R1+0x400c], R12 ;  /* 0x00400c0c0100b387 */ /* 0x0009e80000100800 */
[----:B------:R4:W-:Y:S04]  /*4a80*/  @!P4 STL [R1+0x4010], R10 ;  /* 0x0040100a0100c387 */ /* 0x0009e80000100800 */
[----:B------:R4:W-:Y:S01]  /*4a90*/  @!P5 STL [R1+0x4014], R8 ;  /* 0x004014080100d387 */ /* 0x0009e20000100800 */
[----:B---3--:R-:W-:-:S04]  /*4aa0*/  @!P6 FADD R14, -R2, R13 ;  /* 0x0000000d020ee221 */ /* 0x008fc80000000100 */
[----:B--2---:R-:W-:-:S04]  /*4ab0*/  @!P6 FFMA.SAT R18, R14, R9, 0.5 ;  /* 0x3f0000000e12e423 */ /* 0x004fc80000002009 */
[----:B------:R-:W-:-:S04]  /*4ac0*/  @!P6 FFMA.RM R18, R18, R7, 12582913 ;  /* 0x4b4000011212e423 */ /* 0x000fc80000004007 */
[C---:B------:R-:W-:Y:S01]  /*4ad0*/  @!P6 FADD R11, R18.reuse, -12583039 ;  /* 0xcb40007f120be421 */ /* 0x040fe20000000000 */
[----:B------:R-:W-:-:S03]  /*4ae0*/  @!P6 SHF.L.U32 R18, R18, 0x17, RZ ;  /* 0x000000171212e819 */ /* 0x000fc600000006ff */
[----:B------:R-:W-:-:S04]  /*4af0*/  @!P6 FFMA R11, R14, 1.4426950216293334961, -R11 ;  /* 0x3fb8aa3b0e0be823 */ /* 0x000fc8000000080b */
[----:B------:R-:W-:Y:S01]  /*4b00*/  @!P6 FFMA R11, R14, 1.925963033500011079e-08, R11 ;  /* 0x32a570600e0be823 */ /* 0x000fe2000000000b */
[----:B------:R-:W-:-:S04]  /*4b10*/  FFMA.SAT R14, R4, R9, 0.5 ;  /* 0x3f000000040e7423 */ /* 0x000fc80000002009 */
[----:B------:R-:W-:Y:S01]  /*4b20*/  FFMA.RM R14, R14, R7, 12582913 ;  /* 0x4b4000010e0e7423 */ /* 0x000fe20000004007 */
[----:B------:R-:W0:Y:S03]  /*4b30*/  @!P6 MUFU.EX2 R11, R11 ;  /* 0x0000000b000be308 */ /* 0x000e260000000800 */
[C---:B------:R-:W-:Y:S01]  /*4b40*/  FADD R7, R14.reuse, -12583039 ;  /* 0xcb40007f0e077421 */ /* 0x040fe20000000000 */
[----:B------:R-:W-:-:S03]  /*4b50*/  SHF.L.U32 R41, R14, 0x17, RZ ;  /* 0x000000170e297819 */ /* 0x000fc600000006ff */
[----:B------:R-:W-:-:S04]  /*4b60*/  FFMA R7, R4, 1.4426950216293334961, -R7 ;  /* 0x3fb8aa3b04077823 */ /* 0x000fc80000000807 */
[----:B------:R-:W-:-:S04]  /*4b70*/  FFMA R7, R4, 1.925963033500011079e-08, R7 ;  /* 0x32a5706004077823 */ /* 0x000fc80000000007 */
[----:B------:R-:W1:Y:S01]  /*4b80*/  MUFU.EX2 R4, R7 ;  /* 0x0000000700047308 */ /* 0x000e620000000800 */
[----:B0-----:R-:W-:-:S04]  /*4b90*/  @!P6 FMUL R18, R18, R11 ;  /* 0x0000000b1212e220 */ /* 0x001fc80000400000 */
[----:B------:R-:W-:Y:S01]  /*4ba0*/  @!P6 FADD R5, R5, R18 ;  /* 0x000000120505e221 */ /* 0x000fe20000000000 */
[----:B------:R4:W-:Y:S01]  /*4bb0*/  @!P6 STL [R1+0x407c], R18 ;  /* 0x00407c120100e387 */ /* 0x0009e20000100800 */
[----:B-1----:R-:W-:-:S04]  /*4bc0*/  FMUL R41, R41, R4 ;  /* 0x0000000429297220 */ /* 0x002fc80000400000 */
[----:B------:R-:W-:Y:S01]  /*4bd0*/  FFMA R0, R0, R41, R5 ;  /* 0x0000002900007223 */ /* 0x000fe20000000005 */
[----:B----4-:R-:W-:Y:S06]  /*4be0*/  BRA.U !UP1, `(.L_x_20) ;  /* 0x0000000909b87547 */ /* 0x010fec000b800000 */
[----:B------:R0:W5:Y:S04]  /*4bf0*/  LDL.128 R4, [R1+0x4000] ;  /* 0x0040000001047983 */ /* 0x0001680000100c00 */
[----:B------:R0:W5:Y:S04]  /*4c00*/  LDL.128 R8, [R1+0x4010] ;  /* 0x0040100001087983 */ /* 0x0001680000100c00 */
[----:B------:R0:W5:Y:S04]  /*4c10*/  LDL.128 R12, [R1+0x4020] ;  /* 0x00402000010c7983 */ /* 0x0001680000100c00 */
[----:B------:R0:W5:Y:S04]  /*4c20*/  LDL.128 R16, [R1+0x4030] ;  /* 0x0040300001107983 */ /* 0x0001680000100c00 */
[----:B------:R0:W5:Y:S04]  /*4c30*/  LDL.128 R20, [R1+0x4040] ;  /* 0x0040400001147983 */ /* 0x0001680000100c00 */
[----:B------:R0:W5:Y:S04]  /*4c40*/  LDL.128 R24, [R1+0x4050] ;  /* 0x0040500001187983 */ /* 0x0001680000100c00 */
[----:B------:R0:W5:Y:S04]  /*4c50*/  LDL.128 R28, [R1+0x4060] ;  /* 0x00406000011c7983 */ /* 0x0001680000100c00 */
[----:B------:R0:W5:Y:S01]  /*4c60*/  LDL.128 R32, [R1+0x4070] ;  /* 0x0040700001207983 */ /* 0x0001620000100c00 */
[----:B------:R-:W-:-:S07]  /*4c70*/  MOV R43, RZ ;  /* 0x000000ff002b7202 */ /* 0x000fce0000000f00 */
.L_x_30:
[----:B----4-:R-:W1:Y:S01]  /*4c80*/  LDC R46, c[0x0][0x3a0] ;  /* 0x0000e800ff2e7b82 */ /* 0x010e620000000800 */
[----:B------:R-:W-:Y:S01]  /*4c90*/  @!P2 LEA R45, R43, R38, 0x2 ;  /* 0x000000262b2da211 */ /* 0x000fe200078e10ff */
[----:B------:R-:W-:-:S05]  /*4ca0*/  HFMA2 R44, -RZ, RZ, 0, 0 ;  /* 0x00000000ff2c7431 */ /* 0x000fca00000001ff */
[----:B------:R-:W2:Y:S01]  /*4cb0*/  @!P2 LDS R45, [R45] ;  /* 0x000000002d2da984 */ /* 0x000ea20000000800 */
[----:B------:R-:W3:Y:S01]  /*4cc0*/  LDC R42, c[0x0][0x3ac] ;  /* 0x0000eb00ff2a7b82 */ /* 0x000ee20000000800 */
[----:B-1----:R-:W-:Y:S01]  /*4cd0*/  ISETP.LE.AND P6, PT, R46, UR5, PT ;  /* 0x000000052e007c0c */ /* 0x002fe2000bfc3270 */
[----:B---3--:R-:W-:-:S12]  /*4ce0*/  @!P3 IMAD R51, R42, 0x3, R43 ;  /* 0x000000032a33b824 */ /* 0x008fd800078e022b */
[----:B------:R-:W-:-:S05]  /*4cf0*/  @!P6 IMAD.IADD R47, R43, 0x1, R42 ;  /* 0x000000012b2fe824 */ /* 0x000fca00078e022a */
[----:B------:R-:W-:Y:S01]  /*4d00*/  @!P6 LEA R47, R47, R38, 0x2 ;  /* 0x000000262f2fe211 */ /* 0x000fe200078e10ff */
[----:B--2--5:R-:W-:-:S05]  /*4d10*/  @!P2 FFMA R44, R4, R45, RZ ;  /* 0x0000002d042ca223 */ /* 0x024fca00000000ff */
[----:B------:R-:W1:Y:S01]  /*4d20*/  @!P6 LDS R47, [R47] ;  /* 0x000000002f2fe984 */ /* 0x000e620000000800 */
[----:B------:R-:W-:Y:S01]  /*4d30*/  @!P3 LEA R45, R51, R38, 0x2 ;  /* 0x00000026332db211 */ /* 0x000fe200078e10ff */
[----:B------:R-:W-:-:S05]  /*4d40*/  @!P5 IMAD R51, R42, 0x5, R43 ;  /* 0x000000052a33d824 */ /* 0x000fca00078e022b */
[----:B------:R-:W-:Y:S01]  /*4d50*/  @!P3 LDS R45, [R45] ;  /* 0x000000002d2db984 */ /* 0x000fe20000000800 */
[----:B------:R-:W-:-:S06]  /*4d60*/  @!P5 LEA R51, R51, R38, 0x2 ;  /* 0x000000263333d211 */ /* 0x000fcc00078e10ff */
[----:B------:R-:W-:Y:S01]  /*4d70*/  @!P5 LDS R51, [R51] ;  /* 0x000000003333d984 */ /* 0x000fe20000000800 */
[----:B-1----:R-:W-:Y:S01]  /*4d80*/  @!P6 FFMA R44, R5, R47, R44 ;  /* 0x0000002f052ce223 */ /* 0x002fe2000000002c */
[----:B------:R-:W-:Y:S02]  /*4d90*/  ISETP.LE.AND P6, PT, R46, UR6, PT ;  /* 0x000000062e007c0c */ /* 0x000fe4000bfc3270 */
[----:B------:R-:W-:-:S05]  /*4da0*/  @!P4 LEA R47, R42, R43, 0x2 ;  /* 0x0000002b2a2fc211 */ /* 0x000fca00078e10ff */
[----:B------:R-:W-:-:S06]  /*4db0*/  @!P4 IMAD R47, R47, 0x4, R38 ;  /* 0x000000042f2fc824 */ /* 0x000fcc00078e0226 */
[----:B------:R-:W-:Y:S01]  /*4dc0*/  @!P6 LEA R49, R42, R43, 0x1 ;  /* 0x0000002b2a31e211 */ /* 0x000fe200078e08ff */
[----:B------:R-:W-:Y:S03]  /*4dd0*/  @!P4 LDS R47, [R47] ;  /* 0x000000002f2fc984 */ /* 0x000fe60000000800 */
[----:B------:R-:W-:-:S06]  /*4de0*/  @!P6 LEA R49, R49, R38, 0x2 ;  /* 0x000000263131e211 */ /* 0x000fcc00078e10ff */
[----:B------:R-:W1:Y:S02]  /*4df0*/  @!P6 LDS R49, [R49] ;  /* 0x000000003131e984 */ /* 0x000e640000000800 */
[----:B-1----:R-:W-:Y:S01]  /*4e00*/  @!P6 FFMA R44, R6, R49, R44 ;  /* 0x00000031062ce223 */ /* 0x002fe2000000002c */
[----:B------:R-:W-:-:S03]  /*4e10*/  ISETP.LE.AND P6, PT, R46, UR11, PT ;  /* 0x0000000b2e007c0c */ /* 0x000fc6000bfc3270 */
[----:B------:R-:W-:-:S04]  /*4e20*/  @!P3 FFMA R44, R7, R45, R44 ;  /* 0x0000002d072cb223 */ /* 0x000fc8000000002c */
[----:B------:R-:W-:-:S04]  /*4e30*/  @!P4 FFMA R44, R8, R47, R44 ;  /* 0x0000002f082cc223 */ /* 0x000fc8000000002c */
[----:B------:R-:W-:Y:S02]  /*4e40*/  @!P5 FFMA R44, R9, R51, R44 ;  /* 0x00000033092cd223 */ /* 0x000fe4000000002c */
[----:B------:R-:W-:-:S05]  /*4e50*/  @!P6 IMAD R53, R42, 0x6, R43 ;  /* 0x000000062a35e824 */ /* 0x000fca00078e022b */
[----:B------:R-:W-:-:S06]  /*4e60*/  @!P6 LEA R53, R53, R38, 0x2 ;  /* 0x000000263535e211 */ /* 0x000fcc00078e10ff */
[----:B------:R-:W1:Y:S02]  /*4e70*/  @!P6 LDS R53, [R53] ;  /* 0x000000003535e984 */ /* 0x000e640000000800 */
[----:B-1----:R-:W-:Y:S01]  /*4e80*/  @!P6 FFMA R44, R10, R53, R44 ;  /* 0x000000350a2ce223 */ /* 0x002fe2000000002c */
[----:B------:R-:W-:-:S13]  /*4e90*/  ISETP.LE.AND P6, PT, R46, UR12, PT ;  /* 0x0000000c2e007c0c */ /* 0x000fda000bfc3270 */
[----:B------:R-:W-:-:S05]  /*4ea0*/  @!P6 IMAD R45, R42, 0x7, R43 ;  /* 0x000000072a2de824 */ /* 0x000fca00078e022b */
[----:B------:R-:W-:-:S06]  /*4eb0*/  @!P6 LEA R45, R45, R38, 0x2 ;  /* 0x000000262d2de211 */ /* 0x000fcc00078e10ff */
[----:B------:R-:W1:Y:S02]  /*4ec0*/  @!P6 LDS R45, [R45] ;  /* 0x000000002d2de984 */ /* 0x000e640000000800 */
[----:B-1----:R-:W-:Y:S01]  /*4ed0*/  @!P6 FFMA R44, R11, R45, R44 ;  /* 0x0000002d0b2ce223 */ /* 0x002fe2000000002c */
[----:B------:R-:W-:-:S13]  /*4ee0*/  ISETP.LE.AND P6, PT, R46, UR13, PT ;  /* 0x0000000d2e007c0c */ /* 0x000fda000bfc3270 */
[----:B------:R-:W-:-:S04]  /*4ef0*/  @!P6 LEA R47, R42, R43, 0x3 ;  /* 0x0000002b2a2fe211 */ /* 0x000fc800078e18ff */
        /* <DEDUP_REMOVED lines=9> */
[----:B------:R-:W-:-:S04]  /*4f90*/  @!P6 IMAD R45, R42, 0xa, R43 ;  /* 0x0000000a2a2de824 */ /* 0x000fc800078e022b */
[----:B------:R-:W-:-:S06]  /*4fa0*/  @!P6 IMAD R45, R45, 0x4, R38 ;  /* 0x000000042d2de824 */ /* 0x000fcc00078e0226 */
        /* <DEDUP_REMOVED lines=28> */
[----:B------:R-:W-:-:S05]  /*5170*/  @!P6 LEA R45, R42, R43, 0x4 ;  /* 0x0000002b2a2de211 */ /* 0x000fca00078e20ff */
        /* <DEDUP_REMOVED lines=73> */
[----:B------:R-:W-:Y:S02]  /*5610*/  ISETP.LE.AND P6, PT, R46, UR36, PT ;  /* 0x000000242e007c0c */ /* 0x000fe4000bfc3270 */
[----:B------:R-:W-:-:S05]  /*5620*/  LEA R46, R43, R36, 0x2 ;  /* 0x000000242b2e7211 */ /* 0x000fca00078e10ff */
[----:B------:R-:W2:Y:S06]  /*5630*/  LDL R47, [R46] ;  /* 0x000000002e2f7983 */ /* 0x000eac0000100800 */
[----:B------:R-:W-:-:S05]  /*5640*/  @!P6 IMAD R45, R42, 0x1f, R43 ;  /* 0x0000001f2a2de824 */ /* 0x000fca00078e022b */
[----:B------:R-:W-:-:S06]  /*5650*/  @!P6 LEA R45, R45, R38, 0x2 ;  /* 0x000000262d2de211 */ /* 0x000fcc00078e10ff */
[----:B------:R-:W1:Y:S01]  /*5660*/  @!P6 LDS R45, [R45] ;  /* 0x000000002d2de984 */ /* 0x000e620000000800 */
[----:B------:R-:W-:Y:S01]  /*5670*/  IADD3 R43, PT, PT, R43, 0x1, RZ ;  /* 0x000000012b2b7810 */ /* 0x000fe20007ffe0ff */
[----:B-1----:R-:W-:-:S03]  /*5680*/  @!P6 FFMA R44, R45, R35, R44 ;  /* 0x000000232d2ce223 */ /* 0x002fc6000000002c */
[----:B------:R-:W-:Y:S01]  /*5690*/  ISETP.NE.AND P6, PT, R43, R42, PT ;  /* 0x0000002a2b00720c */ /* 0x000fe20003fc5270 */
[----:B--2---:R-:W-:-:S05]  /*56a0*/  FFMA R47, R41, R47, R44 ;  /* 0x0000002f292f7223 */ /* 0x004fca000000002c */
[----:B------:R4:W-:Y:S07]  /*56b0*/  STL [R46], R47 ;  /* 0x0000002f2e007387 */ /* 0x0009ee0000100800 */
[----:B------:R-:W-:Y:S05]  /*56c0*/  @P6 BRA `(.L_x_30) ;  /* 0xfffffff4006c6947 */ /* 0x000fea000383ffff */
.L_x_20:
[----:B------:R-:W-:Y:S05]  /*56d0*/  BSYNC.RECONVERGENT B0 ;  /* 0x0000000000007941 */ /* 0x000fea0003800200 */
.L_x_19:
[----:B------:R-:W-:Y:S06]  /*56e0*/  BAR.SYNC.DEFER_BLOCKING 0x0 ;  /* 0x0000000000007b1d */ /* 0x000fec0000010000 */
[----:B------:R-:W-:Y:S05]  /*56f0*/  BRA.U UP0, `(.L_x_31) ;  /* 0xffffffb500647547 */ /* 0x000fea000b83ffff */
.L_x_12:
[----:B------:R-:W-:-:S13]  /*5700*/  ISETP.NE.AND P2, PT, R40, RZ, PT ;  /* 0x000000ff2800720c */ /* 0x000fda0003f45270 */
[----:B------:R-:W-:Y:S05]  /*5710*/  @!P2 EXIT ;  /* 0x000000000000a94d */ /* 0x000fea0003800000 */
[----:B------:R-:W5:Y:S01]  /*5720*/  LDC R2, c[0x0][0x3ac] ;  /* 0x0000eb00ff027b82 */ /* 0x000f620000000800 */
[----:B------:R-:W3:Y:S01]  /*5730*/  LDCU UR4, c[0x0][0x3a4] ;  /* 0x00007480ff0477ac */ /* 0x000ee20008000800 */
[----:B012---:R-:W0:Y:S01]  /*5740*/  S2R R10, SR_TID.X ;  /* 0x00000000000a7919 */ /* 0x007e220000002100 */
[----:B------:R-:W-:Y:S01]  /*5750*/  MOV R13, RZ ;  /* 0x000000ff000d7202 */ /* 0x000fe20000000f00 */
[----:B---3--:R-:W-:Y:S01]  /*5760*/  IMAD R11, R3, UR4, RZ ;  /* 0x00000004030b7c24 */ /* 0x008fe2000f8e02ff */
[----:B-----5:R-:W-:-:S03]  /*5770*/  IADD3 R4, PT, PT, R2, -0x1, RZ ;  /* 0xffffffff02047810 */ /* 0x020fc60007ffe0ff */
[C---:B------:R-:W-:Y:S01]  /*5780*/  IMAD R12, R2.reuse, UR7, R11 ;  /* 0x00000007020c7c24 */ /* 0x040fe2000f8e020b */
[----:B------:R-:W-:Y:S02]  /*5790*/  LOP3.LUT R20, R2, 0xf, RZ, 0xc0, !PT ;  /* 0x0000000f02147812 */ /* 0x000fe400078ec0ff */
[----:B------:R-:W-:-:S13]  /*57a0*/  ISETP.GE.U32.AND P0, PT, R4, 0xf, PT ;  /* 0x0000000f0400780c */ /* 0x000fda0003f06070 */
[----:B0-----:R-:W-:Y:S05]  /*57b0*/  @!P0 BRA `(.L_x_32) ;  /* 0x0000001000008947 */ /* 0x001fea0003800000 */
[----:B------:R-:W0:Y:S01]  /*57c0*/  LDCU.64 UR4, c[0x0][0x398] ;  /* 0x00007300ff0477ac */ /* 0x000e220008000a00 */
[----:B------:R-:W-:Y:S01]  /*57d0*/  IMAD R36, R10, 0x200, R1 ;  /* 0x000002000a247824 */ /* 0x000fe200078e0201 */
[----:B------:R-:W-:Y:S02]  /*57e0*/  LOP3.LUT R13, R2, 0x7ffffff0, RZ, 0xc0, !PT ;  /* 0x7ffffff0020d7812 */ /* 0x000fe400078ec0ff */
[----:B------:R-:W-:Y:S01]  /*57f0*/  MOV R14, R12 ;  /* 0x0000000c000e7202 */ /* 0x000fe20000000f00 */
[----:B------:R-:W-:Y:S01]  /*5800*/  VIADD R15, R36, 0x20 ;  /* 0x00000020240f7836 */ /* 0x000fe20000000000 */
[----:B------:R-:W-:Y:S01]  /*5810*/  IADD3 R16, PT, PT, -R13, RZ, RZ ;  /* 0x000000ff0d107210 */ /* 0x000fe20007ffe1ff */
[----:B0-----:R-:W-:-:S04]  /*5820*/  UIADD3 UR4, UP0, UPT, UR4, 0x20, URZ ;  /* 0x0000002004047890 */ /* 0x001fc8000ff1e0ff */
[----:B------:R-:W-:-:S12]  /*5830*/  UIADD3.X UR5, UPT, UPT, URZ, UR5, URZ, UP0, !UPT ;  /* 0x00000005ff057290 */ /* 0x000fd800087fe4ff */
.L_x_65:
[----:B0-----:R-:W2:Y:S01]  /*5840*/  LDL.128 R4, [R15+-0x20] ;  /* 0xffffe0000f047983 */ /* 0x001ea20000100c00 */
[----:B------:R-:W0:Y:S01]  /*5850*/  MUFU.RCP R3, R0 ;  /* 0x0000000000037308 */ /* 0x000e220000001000 */
[----:B------:R-:W-:Y:S01]  /*5860*/  MOV R8, UR4 ;  /* 0x0000000400087c02 */ /* 0x000fe20008000f00 */
[----:B------:R-:W-:Y:S01]  /*5870*/  BSSY.RECONVERGENT B2, `(.L_x_33) ;  /* 0x000000f000027945 */ /* 0x000fe20003800200 */
[----:B------:R-:W-:Y:S02]  /*5880*/  MOV R9, UR5 ;  /* 0x0000000500097c02 */ /* 0x000fe40008000f00 */
[----:B------:R-:W-:Y:S01]  /*5890*/  IADD3 R16, PT, PT, R16, 0x10, RZ ;  /* 0x0000001010107810 */ /* 0x000fe20007ffe0ff */
[----:B------:R-:W-:-:S03]  /*58a0*/  IMAD.WIDE R8, R14, 0x4, R8 ;  /* 0x000000040e087825 */ /* 0x000fc600078e0208 */
[----:B------:R-:W-:Y:S01]  /*58b0*/  ISETP.NE.AND P2, PT, R16, RZ, PT ;  /* 0x000000ff1000720c */ /* 0x000fe20003f45270 */
[----:B0-----:R-:W-:-:S04]  /*58c0*/  FFMA R2, R3, -R0, 1 ;  /* 0x3f80000003027423 */ /* 0x001fc80000000800 */
[----:B------:R-:W-:Y:S01]  /*58d0*/  FFMA R3, R3, R2, R3 ;  /* 0x0000000203037223 */ /* 0x000fe20000000003 */
[----:B--2---:R-:W0:Y:S03]  /*58e0*/  FCHK P0, R4, R0 ;  /* 0x0000000004007302 */ /* 0x004e260000000000 */
[----:B------:R-:W-:-:S04]  /*58f0*/  FFMA R17, R4, R3, RZ ;  /* 0x0000000304117223 */ /* 0x000fc800000000ff */
[----:B------:R-:W-:-:S04]  /*5900*/  FFMA R2, R17, -R0, R4 ;  /* 0x8000000011027223 */ /* 0x000fc80000000004 */
[----:B------:R-:W-:Y:S01]  /*5910*/  FFMA R3, R3, R2, R17 ;  /* 0x0000000203037223 */ /* 0x000fe20000000011 */
[----:B0-----:R-:W-:Y:S06]  /*5920*/  @!P0 BRA `(.L_x_34) ;  /* 0x00000000000c8947 */ /* 0x001fec0003800000 */
[----:B------:R-:W-:-:S07]  /*5930*/  MOV R17, 0x5950 ;  /* 0x0000595000117802 */ /* 0x000fce0000000f00 */
[----:B----4-:R-:W-:Y:S05]  /*5940*/  CALL.REL.NOINC `($__internal_0_$__cuda_sm3x_div_rn_noftz_f32_slowpath) ;  /* 0x0000001c00787944 */ /* 0x010fea0003c00000 */
[----:B------:R-:W-:-:S07]  /*5950*/  MOV R3, R4 ;  /* 0x0000000400037202 */ /* 0x000fce0000000f00 */
.L_x_34:
[----:B------:R-:W-:Y:S05]  /*5960*/  BSYNC.RECONVERGENT B2 ;  /* 0x0000000000027941 */ /* 0x000fea0003800200 */
.L_x_33:
[----:B------:R-:W0:Y:S01]  /*5970*/  MUFU.RCP R17, R0 ;  /* 0x0000000000117308 */ /* 0x000e220000001000 */
[----:B------:R1:W-:Y:S01]  /*5980*/  STG.E desc[UR8][R8.64+-0x20], R3 ;  /* 0xffffe00308007986 */ /* 0x0003e2000c101908 */
[----:B------:R-:W-:Y:S06]  /*5990*/  BSSY.RECONVERGENT B2, `(.L_x_35) ;  /* 0x000000c000027945 */ /* 0x000fec0003800200 */
[----:B------:R-:W2:Y:S01]  /*59a0*/  FCHK P0, R5, R0 ;  /* 0x0000000005007302 */ /* 0x000ea20000000000 */
[----:B0-----:R-:W-:-:S04]  /*59b0*/  FFMA R2, R17, -R0, 1 ;  /* 0x3f80000011027423 */ /* 0x001fc80000000800 */
[----:B------:R-:W-:-:S04]  /*59c0*/  FFMA R19, R17, R2, R17 ;  /* 0x0000000211137223 */ /* 0x000fc80000000011 */
[----:B------:R-:W-:-:S04]  /*59d0*/  FFMA R2, R5, R19, RZ ;  /* 0x0000001305027223 */ /* 0x000fc800000000ff */
[----:B------:R-:W-:-:S04]  /*59e0*/  FFMA R17, R2, -R0, R5 ;  /* 0x8000000002117223 */ /* 0x000fc80000000005 */
[----:B------:R-:W-:Y:S01]  /*59f0*/  FFMA R17, R19, R17, R2 ;  /* 0x0000001113117223 */ /* 0x000fe20000000002 */
[----:B-12---:R-:W-:Y:S06]  /*5a00*/  @!P0 BRA `(.L_x_36) ;  /* 0x0000000000108947 */ /* 0x006fec0003800000 */
[----:B------:R-:W-:Y:S02]  /*5a10*/  MOV R4, R5 ;  /* 0x0000000500047202 */ /* 0x000fe40000000f00 */
[----:B------:R-:W-:-:S07]  /*5a20*/  MOV R17, 0x5a40 ;  /* 0x00005a4000117802 */ /* 0x000fce0000000f00 */
[----:B----4-:R-:W-:Y:S05]  /*5a30*/  CALL.REL.NOINC `($__internal_0_$__cuda_sm3x_div_rn_noftz_f32_slowpath) ;  /* 0x0000001c003c7944 */ /* 0x010fea0003c00000 */
[----:B------:R-:W-:-:S07]  /*5a40*/  IMAD.MOV.U32 R17, RZ, RZ, R4 ;  /* 0x000000ffff117224 */ /* 0x000fce00078e0004 */
.L_x_36:
[----:B------:R-:W-:Y:S05]  /*5a50*/  BSYNC.RECONVERGENT B2 ;  /* 0x0000000000027941 */ /* 0x000fea0003800200 */
.L_x_35:
        /* <DEDUP_REMOVED lines=13> */
[----:B------:R-:W-:-:S07]  /*5b30*/  MOV R3, R4 ;  /* 0x0000000400037202 */ /* 0x000fce0000000f00 */
.L_x_38:
[----:B------:R-:W-:Y:S05]  /*5b40*/  BSYNC.RECONVERGENT B2 ;  /* 0x0000000000027941 */ /* 0x000fea0003800200 */
.L_x_37:
        /* <DEDUP_REMOVED lines=14> */
.L_x_40:
[----:B------:R-:W-:Y:S05]  /*5c30*/  BSYNC.RECONVERGENT B2 ;  /* 0x0000000000027941 */ /* 0x000fea0003800200 */
.L_x_39:
[----:B------:R-:W2:Y:S01]  /*5c40*/  LDL.128 R4, [R15+-0x10] ;  /* 0xfffff0000f047983 */ /* 0x000ea20000100c00 */
[----:B------:R-:W0:Y:S01]  /*5c50*/  MUFU.RCP R3, R0 ;  /* 0x0000000000037308 */ /* 0x000e220000001000 */
[----:B------:R-:W-:Y:S02]  /*5c60*/  BSSY.RECONVERGENT B2, `(.L_x_41) ;  /* 0x000000c000027945 */ /* 0x000fe40003800200 */
[----:B------:R1:W-:Y:S01]  /*5c70*/  STG.E desc[UR8][R8.64+-0x14], R17 ;  /* 0xffffec1108007986 */ /* 0x0003e2000c101908 */
[----:B0-----:R-:W-:-:S04]  /*5c80*/  FFMA R2, R3, -R0, 1 ;  /* 0x3f80000003027423 */ /* 0x001fc80000000800 */
[----:B------:R-:W-:Y:S01]  /*5c90*/  FFMA R3, R3, R2, R3 ;  /* 0x0000000203037223 */ /* 0x000fe20000000003 */
[----:B--2---:R-:W0:Y:S03]  /*5ca0*/  FCHK P0, R4, R0 ;  /* 0x0000000004007302 */ /* 0x004e260000000000 */
[----:B------:R-:W-:-:S04]  /*5cb0*/  FFMA R19, R3, R4, RZ ;  /* 0x0000000403137223 */ /* 0x000fc800000000ff */
[----:B------:R-:W-:-:S04]  /*5cc0*/  FFMA R2, R19, -R0, R4 ;  /* 0x8000000013027223 */ /* 0x000fc80000000004 */
[----:B------:R-:W-:Y:S01]  /*5cd0*/  FFMA R3, R3, R2, R19 ;  /* 0x0000000203037223 */ /* 0x000fe20000000013 */
[----:B01----:R-:W-:Y:S06]  /*5ce0*/  @!P0 BRA `(.L_x_42) ;  /* 0x00000000000c8947 */ /* 0x003fec0003800000 */
[----:B------:R-:W-:-:S07]  /*5cf0*/  MOV R17, 0x5d10 ;  /* 0x00005d1000117802 */ /* 0x000fce0000000f00 */
[----:B----4-:R-:W-:Y:S05]  /*5d00*/  CALL.REL.NOINC `($__internal_0_$__cuda_sm3x_div_rn_noftz_f32_slowpath) ;  /* 0x0000001800887944 */ /* 0x010fea0003c00000 */
[----:B------:R-:W-:-:S07]  /*5d10*/  MOV R3, R4 ;  /* 0x0000000400037202 */ /* 0x000fce0000000f00 */
.L_x_42:
[----:B------:R-:W-:Y:S05]  /*5d20*/  BSYNC.RECONVERGENT B2 ;  /* 0x0000000000027941 */ /* 0x000fea0003800200 */
.L_x_41:
        /* <DEDUP_REMOVED lines=14> */
.L_x_44:
[----:B------:R-:W-:Y:S05]  /*5e10*/  BSYNC.RECONVERGENT B2 ;  /* 0x0000000000027941 */ /* 0x000fea0003800200 */
.L_x_43:
        /* <DEDUP_REMOVED lines=14> */
.L_x_46:
[----:B------:R-:W-:Y:S05]  /*5f00*/  BSYNC.RECONVERGENT B2 ;  /* 0x0000000000027941 */ /* 0x000fea0003800200 */
.L_x_45:
        /* <DEDUP_REMOVED lines=14> */
.L_x_48:
[----:B------:R-:W-:Y:S05]  /*5ff0*/  BSYNC.RECONVERGENT B2 ;  /* 0x0000000000027941 */ /* 0x000fea0003800200 */
.L_x_47:
[----:B------:R-:W2:Y:S01]  /*6000*/  LDL.128 R4, [R15] ;  /* 0x000000000f047983 */ /* 0x000ea20000100c00 */
        /* <DEDUP_REMOVED lines=13> */
.L_x_50:
[----:B------:R-:W-:Y:S05]  /*60e0*/  BSYNC.RECONVERGENT B2 ;  /* 0x0000000000027941 */ /* 0x000fea0003800200 */
.L_x_49:
        /* <DEDUP_REMOVED lines=14> */
.L_x_52:
[----:B------:R-:W-:Y:S05]  /*61d0*/  BSYNC.RECONVERGENT B2 ;  /* 0x0000000000027941 */ /* 0x000fea0003800200 */
.L_x_51:
        /* <DEDUP_REMOVED lines=14> */
.L_x_54:
[----:B------:R-:W-:Y:S05]  /*62c0*/  BSYNC.RECONVERGENT B2 ;  /* 0x0000000000027941 */ /* 0x000fea0003800200 */
.L_x_53:
        /* <DEDUP_REMOVED lines=14> */
.L_x_56:
[----:B------:R-:W-:Y:S05]  /*63b0*/  BSYNC.RECONVERGENT B2 ;  /* 0x0000000000027941 */ /* 0x000fea0003800200 */
.L_x_55:
[----:B------:R-:W2:Y:S01]  /*63c0*/  LDL.128 R4, [R15+0x10] ;  /* 0x000010000f047983 */ /* 0x000ea20000100c00 */
        /* <DEDUP_REMOVED lines=13> */
.L_x_58:
[----:B------:R-:W-:Y:S05]  /*64a0*/  BSYNC.RECONVERGENT B2 ;  /* 0x0000000000027941 */ /* 0x000fea0003800200 */
.L_x_57:
        /* <DEDUP_REMOVED lines=14> */
.L_x_60:
[----:B------:R-:W-:Y:S05]  /*6590*/  BSYNC.RECONVERGENT B2 ;  /* 0x0000000000027941 */ /* 0x000fea0003800200 */
.L_x_59:
        /* <DEDUP_REMOVED lines=14> */
.L_x_62:
[----:B------:R-:W-:Y:S05]  /*6680*/  BSYNC.RECONVERGENT B2 ;  /* 0x0000000000027941 */ /* 0x000fea0003800200 */
.L_x_61:
        /* <DEDUP_REMOVED lines=14> */
.L_x_64:
[----:B------:R-:W-:Y:S05]  /*6770*/  BSYNC.RECONVERGENT B2 ;  /* 0x0000000000027941 */ /* 0x000fea0003800200 */
.L_x_63:
[----:B------:R0:W-:Y:S01]  /*6780*/  STG.E desc[UR8][R8.64+0x1c], R5 ;  /* 0x00001c0508007986 */ /* 0x0001e2000c101908 */
[----:B------:R-:W-:Y:S02]  /*6790*/  IADD3 R15, PT, PT, R15, 0x40, RZ ;  /* 0x000000400f0f7810 */ /* 0x000fe40007ffe0ff */
[----:B------:R-:W-:Y:S01]  /*67a0*/  IADD3 R14, PT, PT, R14, 0x10, RZ ;  /* 0x000000100e0e7810 */ /* 0x000fe20007ffe0ff */
[----:B------:R-:W-:Y:S06]  /*67b0*/  @P2 BRA `(.L_x_65) ;  /* 0xfffffff000202947 */ /* 0x000fec000383ffff */
.L_x_32:
[----:B------:R-:W-:-:S13]  /*67c0*/  ISETP.NE.AND P0, PT, R20, RZ, PT ;  /* 0x000000ff1400720c */ /* 0x000fda0003f05270 */
[----:B------:R-:W-:Y:S05]  /*67d0*/  @!P0 EXIT ;  /* 0x000000000000894d */ /* 0x000fea0003800000 */
[----:B------:R-:W1:Y:S01]  /*67e0*/  LDCU UR4, c[0x0][0x3ac] ;  /* 0x00007580ff0477ac */ /* 0x000e620008000800 */
[----:B------:R-:W-:Y:S01]  /*67f0*/  ISETP.GE.U32.AND P0, PT, R20, 0x8, PT ;  /* 0x000000081400780c */ /* 0x000fe20003f06070 */
[----:B-1----:R-:W-:-:S12]  /*6800*/  ULOP3.LUT UR4, UR4, 0x7, URZ, 0xc0, !UPT ;  /* 0x0000000704047892 */ /* 0x002fd8000f8ec0ff */
[----:B------:R-:W-:Y:S05]  /*6810*/  @!P0 BRA `(.L_x_66) ;  /* 0x0000000800148947 */ /* 0x000fea0003800000 */
[----:B0-----:R-:W-:-:S05]  /*6820*/  IMAD R5, R13, 0x4, R36 ;  /* 0x000000040d057824 */ /* 0x001fca00078e0224 */
[----:B------:R-:W2:Y:S01]  /*6830*/  LDL R6, [R5] ;  /* 0x0000000005067983 */ /* 0x000ea20000100800 */
[----:B------:R-:W0:Y:S01]  /*6840*/  MUFU.RCP R3, R0 ;  /* 0x0000000000037308 */ /* 0x000e220000001000 */
[----:B------:R-:W-:Y:S01]  /*6850*/  BSSY.RECONVERGENT B2, `(.L_x_67) ;  /* 0x000000c000027945 */ /* 0x000fe20003800200 */
[----:B0-----:R-:W-:-:S04]  /*6860*/  FFMA R2, R3, -R0, 1 ;  /* 0x3f80000003027423 */ /* 0x001fc80000000800 */
[----:B------:R-:W-:Y:S02]  /*6870*/  FFMA R2, R3, R2, R3 ;  /* 0x0000000203027223 */ /* 0x000fe40000000003 */
[----:B--2---:R-:W0:Y:S02]  /*6880*/  FCHK P0, R6, R0 ;  /* 0x0000000006007302 */ /* 0x004e240000000000 */
[----:B------:R-:W-:-:S04]  /*6890*/  FFMA R3, R2, R6, RZ ;  /* 0x0000000602037223 */ /* 0x000fc800000000ff */
[----:B------:R-:W-:-:S04]  /*68a0*/  FFMA R4, R3, -R0, R6 ;  /* 0x8000000003047223 */ /* 0x000fc80000000006 */
[----:B------:R-:W-:Y:S01]  /*68b0*/  FFMA R3, R2, R4, R3 ;  /* 0x0000000402037223 */ /* 0x000fe20000000003 */
[----:B0-----:R-:W-:Y:S06]  /*68c0*/  @!P0 BRA `(.L_x_68) ;  /* 0x0000000000108947 */ /* 0x001fec0003800000 */
[----:B------:R-:W-:Y:S02]  /*68d0*/  MOV R4, R6 ;  /* 0x0000000600047202 */ /* 0x000fe40000000f00 */
[----:B------:R-:W-:-:S07]  /*68e0*/  MOV R17, 0x6900 ;  /* 0x0000690000117802 */ /* 0x000fce0000000f00 */
[----:B----4-:R-:W-:Y:S05]  /*68f0*/  CALL.REL.NOINC `($__internal_0_$__cuda_sm3x_div_rn_noftz_f32_slowpath) ;  /* 0x0000000c008c7944 */ /* 0x010fea0003c00000 */
[----:B------:R-:W-:-:S07]  /*6900*/  MOV R3, R4 ;  /* 0x0000000400037202 */ /* 0x000fce0000000f00 */
.L_x_68:
[----:B------:R-:W-:Y:S05]  /*6910*/  BSYNC.RECONVERGENT B2 ;  /* 0x0000000000027941 */ /* 0x000fea0003800200 */
.L_x_67:
[----:B------:R-:W2:Y:S01]  /*6920*/  LDL R8, [R5+0x4] ;  /* 0x0000040005087983 */ /* 0x000ea20000100800 */
[----:B------:R-:W0:Y:S01]  /*6930*/  LDC.64 R6, c[0x0][0x398] ;  /* 0x0000e600ff067b82 */ /* 0x000e220000000a00 */
[----:B------:R-:W1:Y:S01]  /*6940*/  MUFU.RCP R15, R0 ;  /* 0x00000000000f7308 */ /* 0x000e620000001000 */
[----:B------:R-:W-:Y:S01]  /*6950*/  IADD3 R9, PT, PT, R12, R13, RZ ;  /* 0x0000000d0c097210 */ /* 0x000fe20007ffe0ff */
[----:B------:R-:W-:Y:S01]  /*6960*/  BSSY.RECONVERGENT B2, `(.L_x_69) ;  /* 0x000000e000027945 */ /* 0x000fe20003800200 */
[----:B-1----:R-:W-:-:S04]  /*6970*/  FFMA R2, R15, -R0, 1 ;  /* 0x3f8000000f027423 */ /* 0x002fc80000000800 */
[----:B------:R-:W-:Y:S01]  /*6980*/  FFMA R2, R15, R2, R15 ;  /* 0x000000020f027223 */ /* 0x000fe2000000000f */
[----:B0-----:R-:W-:-:S05]  /*6990*/  IMAD.WIDE R6, R9, 0x4, R6 ;  /* 0x0000000409067825 */ /* 0x001fca00078e0206 */
[----:B------:R0:W-:Y:S01]  /*69a0*/  STG.E desc[UR8][R6.64], R3 ;  /* 0x0000000306007986 */ /* 0x0001e2000c101908 */
[----:B--2---:R-:W1:Y:S01]  /*69b0*/  FCHK P0, R8, R0 ;  /* 0x0000000008007302 */ /* 0x004e620000000000 */
[----:B------:R-:W-:-:S04]  /*69c0*/  FFMA R9, R2, R8, RZ ;  /* 0x0000000802097223 */ /* 0x000fc800000000ff */
[----:B------:R-:W-:-:S04]  /*69d0*/  FFMA R4, R9, -R0, R8 ;  /* 0x8000000009047223 */ /* 0x000fc80000000008 */
[----:B------:R-:W-:Y:S01]  /*69e0*/  FFMA R9, R2, R4, R9 ;  /* 0x0000000402097223 */ /* 0x000fe20000000009 */
[----:B01----:R-:W-:Y:S06]  /*69f0*/  @!P0 BRA `(.L_x_70) ;  /* 0x0000000000108947 */ /* 0x003fec0003800000 */
[----:B------:R-:W-:Y:S02]  /*6a00*/  MOV R4, R8 ;  /* 0x0000000800047202 */ /* 0x000fe40000000f00 */
[----:B------:R-:W-:-:S07]  /*6a10*/  MOV R17, 0x6a30 ;  /* 0x00006a3000117802 */ /* 0x000fce0000000f00 */
[----:B----4-:R-:W-:Y:S05]  /*6a20*/  CALL.REL.NOINC `($__internal_0_$__cuda_sm3x_div_rn_noftz_f32_slowpath) ;  /* 0x0000000c00407944 */ /* 0x010fea0003c00000 */
[----:B------:R-:W-:-:S07]  /*6a30*/  MOV R9, R4 ;  /* 0x0000000400097202 */ /* 0x000fce0000000f00 */
.L_x_70:
[----:B------:R-:W-:Y:S05]  /*6a40*/  BSYNC.RECONVERGENT B2 ;  /* 0x0000000000027941 */ /* 0x000fea0003800200 */
.L_x_69:
[----:B------:R-:W2:Y:S01]  /*6a50*/  LDL R8, [R5+0x8] ;  /* 0x0000080005087983 */ /* 0x000ea20000100800 */
        /* <DEDUP_REMOVED lines=10> */
[----:B------:R-:W-:Y:S02]  /*6b00*/  MOV R4, R8 ;  /* 0x0000000800047202 */ /* 0x000fe40000000f00 */
[----:B------:R-:W-:-:S07]  /*6b10*/  MOV R17, 0x6b30 ;  /* 0x00006b3000117802 */ /* 0x000fce0000000f00 */
[----:B----4-:R-:W-:Y:S05]  /*6b20*/  CALL.REL.NOINC `($__internal_0_$__cuda_sm3x_div_rn_noftz_f32_slowpath) ;  /* 0x0000000c00007944 */ /* 0x010fea0003c00000 */
[----:B------:R-:W-:-:S07]  /*6b30*/  IMAD.MOV.U32 R3, RZ, RZ, R4 ;  /* 0x000000ffff037224 */ /* 0x000fce00078e0004 */
.L_x_72:
[----:B------:R-:W-:Y:S05]  /*6b40*/  BSYNC.RECONVERGENT B2 ;  /* 0x0000000000027941 */ /* 0x000fea0003800200 */
.L_x_71:
        /* <DEDUP_REMOVED lines=15> */
.L_x_74:
[----:B------:R-:W-:Y:S05]  /*6c40*/  BSYNC.RECONVERGENT B2 ;  /* 0x0000000000027941 */ /* 0x000fea0003800200 */
.L_x_73:
        /* <DEDUP_REMOVED lines=15> */
.L_x_76:
[----:B------:R-:W-:Y:S05]  /*6d40*/  BSYNC.RECONVERGENT B2 ;  /* 0x0000000000027941 */ /* 0x000fea0003800200 */
.L_x_75:
        /* <DEDUP_REMOVED lines=15> */
.L_x_78:
[----:B------:R-:W-:Y:S05]  /*6e40*/  BSYNC.RECONVERGENT B2 ;  /* 0x0000000000027941 */ /* 0x000fea0003800200 */
.L_x_77:
        /* <DEDUP_REMOVED lines=11> */
[----:B------:R-:W-:Y:S01]  /*6f00*/  IMAD.MOV.U32 R4, RZ, RZ, R8 ;  /* 0x000000ffff047224 */ /* 0x000fe200078e0008 */
[----:B------:R-:W-:-:S07]  /*6f10*/  MOV R17, 0x6f30 ;  /* 0x00006f3000117802 */ /* 0x000fce0000000f00 */
[----:B----4-:R-:W-:Y:S05]  /*6f20*/  CALL.REL.NOINC `($__internal_0_$__cuda_sm3x_div_rn_noftz_f32_slowpath) ;  /* 0x0000000800007944 */ /* 0x010fea0003c00000 */
[----:B------:R-:W-:-:S07]  /*6f30*/  MOV R3, R4 ;  /* 0x0000000400037202 */ /* 0x000fce0000000f00 */
.L_x_80:
[----:B------:R-:W-:Y:S05]  /*6f40*/  BSYNC.RECONVERGENT B2 ;  /* 0x0000000000027941 */ /* 0x000fea0003800200 */
.L_x_79:
        /* <DEDUP_REMOVED lines=15> */
.L_x_82:
[----:B------:R-:W-:Y:S05]  /*7040*/  BSYNC.RECONVERGENT B2 ;  /* 0x0000000000027941 */ /* 0x000fea0003800200 */
.L_x_81:
[----:B------:R1:W-:Y:S01]  /*7050*/  STG.E desc[UR8][R6.64+0x1c], R9 ;  /* 0x00001c0906007986 */ /* 0x0003e2000c101908 */
[----:B------:R-:W-:-:S07]  /*7060*/  IADD3 R13, PT, PT, R13, 0x8, RZ ;  /* 0x000000080d0d7810 */ /* 0x000fce0007ffe0ff */
.L_x_66:
[----:B------:R-:W-:-:S13]  /*7070*/  ISETP.NE.AND P0, PT, RZ, UR4, PT ;  /* 0x00000004ff007c0c */ /* 0x000fda000bf05270 */
[----:B------:R-:W-:Y:S05]  /*7080*/  @!P0 EXIT ;  /* 0x000000000000894d */ /* 0x000fea0003800000 */
[----:B------:R-:W2:Y:S01]  /*7090*/  LDCU UR5, c[0x0][0x3ac] ;  /* 0x00007580ff0577ac */ /* 0x000ea20008000800 */
[----:B------:R-:W-:Y:S02]  /*70a0*/  UISETP.GE.U32.AND UP0, UPT, UR4, 0x4, UPT ;  /* 0x000000040400788c */ /* 0x000fe4000bf06070 */
[----:B--2---:R-:W-:-:S07]  /*70b0*/  ULOP3.LUT UR5, UR5, 0x3, URZ, 0xc0, !UPT ;  /* 0x0000000305057892 */ /* 0x004fce000f8ec0ff */
[----:B------:R-:W-:Y:S05]  /*70c0*/  BRA.U !UP0, `(.L_x_83) ;  /* 0x0000000508147547 */ /* 0x000fea000b800000 */
[----:B------:R-:W-:-:S05]  /*70d0*/  LEA R36, R13, R36, 0x2 ;  /* 0x000000240d247211 */ /* 0x000fca00078e10ff */
[----:B0-----:R-:W2:Y:S01]  /*70e0*/  LDL R5, [R36] ;  /* 0x0000000024057983 */ /* 0x001ea20000100800 */
        /* <DEDUP_REMOVED lines=11> */
[----:B-1--4-:R-:W-:Y:S05]  /*71a0*/  CALL.REL.NOINC `($__internal_0_$__cuda_sm3x_div_rn_noftz_f32_slowpath) ;  /* 0x0000000400607944 */ /* 0x012fea0003c00000 */
[----:B------:R-:W-:-:S07]  /*71b0*/  IMAD.MOV.U32 R3, RZ, RZ, R4 ;  /* 0x000000ffff037224 */ /* 0x000fce00078e0004 */
.L_x_85:
[----:B------:R-:W-:Y:S05]  /*71c0*/  BSYNC.RECONVERGENT B2 ;  /* 0x0000000000027941 */ /* 0x000fea0003800200 */
.L_x_84:
[----:B------:R-:W2:Y:S01]  /*71d0*/  LDL R8, [R36+0x4] ;  /* 0x0000040024087983 */ /* 0x000ea20000100800 */
[----:B-1----:R-:W0:Y:S01]  /*71e0*/  LDC.64 R6, c[0x0][0x398] ;  /* 0x0000e600ff067b82 */ /* 0x002e220000000a00 */
        /* <DEDUP_REMOVED lines=16> */
.L_x_87:
[----:B------:R-:W-:Y:S05]  /*72f0*/  BSYNC.RECONVERGENT B2 ;  /* 0x0000000000027941 */ /* 0x000fea0003800200 */
.L_x_86:
        /* <DEDUP_REMOVED lines=15> */
.L_x_89:
[----:B------:R-:W-:Y:S05]  /*73f0*/  BSYNC.RECONVERGENT B2 ;  /* 0x0000000000027941 */ /* 0x000fea0003800200 */
.L_x_88:
        /* <DEDUP_REMOVED lines=15> */
.L_x_91:
[----:B------:R-:W-:Y:S05]  /*74f0*/  BSYNC.RECONVERGENT B2 ;  /* 0x0000000000027941 */ /* 0x000fea0003800200 */
.L_x_90:
[----:B------:R2:W-:Y:S01]  /*7500*/  STG.E desc[UR8][R6.64+0xc], R5 ;  /* 0x00000c0506007986 */ /* 0x0005e2000c101908 */
[----:B------:R-:W-:-:S07]  /*7510*/  IADD3 R13, PT, PT, R13, 0x4, RZ ;  /* 0x000000040d0d7810 */ /* 0x000fce0007ffe0ff */
.L_x_83:
[----:B------:R-:W-:-:S13]  /*7520*/  ISETP.NE.AND P0, PT, RZ, UR5, PT ;  /* 0x00000005ff007c0c */ /* 0x000fda000bf05270 */
[----:B------:R-:W-:Y:S05]  /*7530*/  @!P0 EXIT ;  /* 0x000000000000894d */ /* 0x000fea0003800000 */
[----:B------:R-:W3:Y:S01]  /*7540*/  LDC R4, c[0x0][0x3ac] ;  /* 0x0000eb00ff047b82 */ /* 0x000ee20000000800 */
[----:B------:R-:W-:Y:S01]  /*7550*/  SHF.L.U32 R3, R13, 0x2, RZ ;  /* 0x000000020d037819 */ /* 0x000fe200000006ff */
[----:B------:R-:W-:-:S04]  /*7560*/  UIADD3 UR4, UPT, UPT, -UR5, URZ, URZ ;  /* 0x000000ff05047290 */ /* 0x000fc8000fffe1ff */
[----:B------:R-:W-:Y:S02]  /*7570*/  IMAD R2, R10, 0x200, R3 ;  /* 0x000002000a027824 */ /* 0x000fe400078e0203 */
[----:B-12---:R-:W1:Y:S03]  /*7580*/  LDC.64 R6, c[0x0][0x398] ;  /* 0x0000e600ff067b82 */ /* 0x006e660000000a00 */
[----:B0-----:R-:W-:Y:S01]  /*7590*/  IADD3 R5, PT, PT, R1, R2, RZ ;  /* 0x0000000201057210 */ /* 0x001fe20007ffe0ff */
[----:B---3--:R-:W-:-:S05]  /*75a0*/  IMAD R4, R4, UR7, R13 ;  /* 0x0000000704047c24 */ /* 0x008fca000f8e020d */
[----:B------:R-:W-:-:S07]  /*75b0*/  IADD3 R11, PT, PT, R11, R4, RZ ;  /* 0x000000040b0b7210 */ /* 0x000fce0007ffe0ff */
.L_x_94:
[----:B------:R-:W2:Y:S01]  /*75c0*/  LDL R10, [R5] ;  /* 0x00000000050a7983 */ /* 0x000ea20000100800 */
[----:B0-----:R-:W0:Y:S01]  /*75d0*/  MUFU.RCP R3, R0 ;  /* 0x0000000000037308 */ /* 0x001e220000001000 */
[----:B------:R-:W-:Y:S01]  /*75e0*/  UIADD3 UR4, UPT, UPT, UR4, 0x1, URZ ;  /* 0x0000000104047890 */ /* 0x000fe2000fffe0ff */
[----:B------:R-:W-:Y:S01]  /*75f0*/  BSSY.RECONVERGENT B2, `(.L_x_92) ;  /* 0x000000e000027945 */ /* 0x000fe20003800200 */
[----:B-1----:R-:W-:Y:S02]  /*7600*/  IMAD.WIDE R8, R11, 0x4, R6 ;  /* 0x000000040b087825 */ /* 0x002fe400078e0206 */
[----:B------:R-:W-:Y:S02]  /*7610*/  UISETP.NE.AND UP0, UPT, UR4, URZ, UPT ;  /* 0x000000ff0400728c */ /* 0x000fe4000bf05270 */
[----:B0-----:R-:W-:-:S04]  /*7620*/  FFMA R2, R3, -R0, 1 ;  /* 0x3f80000003027423 */ /* 0x001fc80000000800 */
[----:B------:R-:W-:Y:S01]  /*7630*/  FFMA R2, R3, R2, R3 ;  /* 0x0000000203027223 */ /* 0x000fe20000000003 */
[----:B--2---:R-:W0:Y:S03]  /*7640*/  FCHK P0, R10, R0 ;  /* 0x000000000a007302 */ /* 0x004e260000000000 */
        /* <DEDUP_REMOVED lines=8> */
.L_x_93:
[----:B------:R-:W-:Y:S05]  /*76d0*/  BSYNC.RECONVERGENT B2 ;  /* 0x0000000000027941 */ /* 0x000fea0003800200 */
.L_x_92:
[----:B------:R0:W-:Y:S01]  /*76e0*/  STG.E desc[UR8][R8.64], R3 ;  /* 0x0000000308007986 */ /* 0x0001e2000c101908 */
[----:B------:R-:W-:Y:S01]  /*76f0*/  VIADD R11, R11, 0x1 ;  /* 0x000000010b0b7836 */ /* 0x000fe20000000000 */
[----:B------:R-:W-:Y:S01]  /*7700*/  IADD3 R5, PT, PT, R5, 0x4, RZ ;  /* 0x0000000405057810 */ /* 0x000fe20007ffe0ff */
[----:B------:R-:W-:Y:S06]  /*7710*/  BRA.U UP0, `(.L_x_94) ;  /* 0xfffffffd00a87547 */ /* 0x000fec000b83ffff */
[----:B------:R-:W-:Y:S05]  /*7720*/  EXIT ;  /* 0x000000000000794d */ /* 0x000fea0003800000 */
        .weak           $__internal_0_$__cuda_sm3x_div_rn_noftz_f32_slowpath
        .type           $__internal_0_$__cuda_sm3x_div_rn_noftz_f32_slowpath,@function
        .size           $__internal_0_$__cuda_sm3x_div_rn_noftz_f32_slowpath,(.L_x_107 - $__internal_0_$__cuda_sm3x_div_rn_noftz_f32_slowpath)
$__internal_0_$__cuda_sm3x_div_rn_noftz_f32_slowpath:
[----:B------:R-:W-:Y:S01]  /*7730*/  SHF.R.U32.HI R3, RZ, 0x17, R0 ;  /* 0x00000017ff037819 */ /* 0x000fe20000011600 */
[----:B------:R-:W-:Y:S01]  /*7740*/  BSSY.RECONVERGENT B0, `(.L_x_95) ;  /* 0x0000063000007945 */ /* 0x000fe20003800200 */
[----:B------:R-:W-:Y:S02]  /*7750*/  SHF.R.U32.HI R2, RZ, 0x17, R4 ;  /* 0x00000017ff027819 */ /* 0x000fe40000011604 */
[----:B------:R-:W-:Y:S02]  /*7760*/  LOP3.LUT R3, R3, 0xff, RZ, 0xc0, !PT ;  /* 0x000000ff03037812 */ /* 0x000fe400078ec0ff */
[----:B------:R-:W-:Y:S02]  /*7770*/  LOP3.LUT R21, R2, 0xff, RZ, 0xc0, !PT ;  /* 0x000000ff02157812 */ /* 0x000fe400078ec0ff */
[----:B------:R-:W-:Y:S02]  /*7780*/  IADD3 R22, PT, PT, R3, -0x1, RZ ;  /* 0xffffffff03167810 */ /* 0x000fe40007ffe0ff */
[----:B------:R-:W-:-:S02]  /*7790*/  IADD3 R2, PT, PT, R21, -0x1, RZ ;  /* 0xffffffff15027810 */ /* 0x000fc40007ffe0ff */
[----:B------:R-:W-:Y:S02]  /*77a0*/  ISETP.GT.U32.AND P0, PT, R22, 0xfd, PT ;  /* 0x000000fd1600780c */ /* 0x000fe40003f04070 */
[----:B------:R-:W-:Y:S02]  /*77b0*/  MOV R19, R0 ;  /* 0x0000000000137202 */ /* 0x000fe40000000f00 */
[----:B------:R-:W-:-:S13]  /*77c0*/  ISETP.GT.U32.OR P0, PT, R2, 0xfd, P0 ;  /* 0x000000fd0200780c */ /* 0x000fda0000704470 */
[----:B------:R-:W-:Y:S01]  /*77d0*/  @!P0 MOV R18, RZ ;  /* 0x000000ff00128202 */ /* 0x000fe20000000f00 */
[----:B------:R-:W-:Y:S06]  /*77e0*/  @!P0 BRA `(.L_x_96) ;  /* 0x00000000005c8947 */ /* 0x000fec0003800000 */
[----:B------:R-:W-:Y:S02]  /*77f0*/  FSETP.GTU.FTZ.AND P0, PT, |R4|, +INF , PT ;  /* 0x7f8000000400780b */ /* 0x000fe40003f1c200 */
[----:B------:R-:W-:-:S04]  /*7800*/  FSETP.GTU.FTZ.AND P1, PT, |R0|, +INF , PT ;  /* 0x7f8000000000780b */ /* 0x000fc80003f3c200 */
[----:B------:R-:W-:-:S13]  /*7810*/  PLOP3.LUT P0, PT, P0, P1, PT, 0xf8, 0x8f ;  /* 0x00000000008f781c */ /* 0x000fda0000703f70 */
[----:B------:R-:W-:Y:S05]  /*7820*/  @P0 BRA `(.L_x_97) ;  /* 0x00000004004c0947 */ /* 0x000fea0003800000 */
[----:B------:R-:W-:-:S13]  /*7830*/  LOP3.LUT P0, RZ, R19, 0x7fffffff, R4, 0xc8, !PT ;  /* 0x7fffffff13ff7812 */ /* 0x000fda000780c804 */
[----:B------:R-:W-:Y:S05]  /*7840*/  @!P0 BRA `(.L_x_98) ;  /* 0x00000004003c8947 */ /* 0x000fea0003800000 */
[----:B------:R-:W-:Y:S02]  /*7850*/  FSETP.NEU.FTZ.AND P0, PT, |R4|, +INF , PT ;  /* 0x7f8000000400780b */ /* 0x000fe40003f1d200 */
[----:B------:R-:W-:Y:S02]  /*7860*/  FSETP.NEU.FTZ.AND P3, PT, |R0|, +INF , PT ;  /* 0x7f8000000000780b */ /* 0x000fe40003f7d200 */
[----:B------:R-:W-:-:S11]  /*7870*/  FSETP.NEU.FTZ.AND P1, PT, |R4|, +INF , PT ;  /* 0x7f8000000400780b */ /* 0x000fd60003f3d200 */
[----:B------:R-:W-:Y:S05]  /*7880*/  @!P3 BRA !P0, `(.L_x_98) ;  /* 0x00000004002cb947 */ /* 0x000fea0004000000 */
[----:B------:R-:W-:-:S04]  /*7890*/  LOP3.LUT P0, RZ, R4, 0x7fffffff, RZ, 0xc0, !PT ;  /* 0x7fffffff04ff7812 */ /* 0x000fc8000780c0ff */
[----:B------:R-:W-:-:S13]  /*78a0*/  PLOP3.LUT P0, PT, P3, P0, PT, 0x2f, 0xf2 ;  /* 0x0000000000f2781c */ /* 0x000fda0001f00577 */
[----:B------:R-:W-:Y:S05]  /*78b0*/  @P0 BRA `(.L_x_99) ;  /* 0x0000000400180947 */ /* 0x000fea0003800000 */
[----:B------:R-:W-:-:S04]  /*78c0*/  LOP3.LUT P0, RZ, R19, 0x7fffffff, RZ, 0xc0, !PT ;  /* 0x7fffffff13ff7812 */ /* 0x000fc8000780c0ff */
[----:B------:R-:W-:-:S13]  /*78d0*/  PLOP3.LUT P0, PT, P1, P0, PT, 0x2f, 0xf2 ;  /* 0x0000000000f2781c */ /* 0x000fda0000f00577 */
[----:B------:R-:W-:Y:S05]  /*78e0*/  @P0 BRA `(.L_x_100) ;  /* 0x0000000400000947 */ /* 0x000fea0003800000 */
[----:B------:R-:W-:Y:S02]  /*78f0*/  ISETP.GE.AND P0, PT, R2, RZ, PT ;  /* 0x000000ff0200720c */ /* 0x000fe40003f06270 */
[----:B------:R-:W-:-:S11]  /*7900*/  ISETP.GE.AND P1, PT, R22, RZ, PT ;  /* 0x000000ff1600720c */ /* 0x000fd60003f26270 */
[----:B------:R-:W-:Y:S01]  /*7910*/  @P0 MOV R18, RZ ;  /* 0x000000ff00120202 */ /* 0x000fe20000000f00 */
[----:B------:R-:W-:Y:S02]  /*7920*/  @!P0 IMAD.MOV.U32 R18, RZ, RZ, -0x40 ;  /* 0xffffffc0ff128424 */ /* 0x000fe400078e00ff */
[----:B------:R-:W-:Y:S01]  /*7930*/  @!P0 FFMA R4, R4, 1.84467440737095516160e+19, RZ ;  /* 0x5f80000004048823 */ /* 0x000fe200000000ff */
[----:B------:R-:W-:Y:S02]  /*7940*/  @!P1 FFMA R19, R0, 1.84467440737095516160e+19, RZ ;  /* 0x5f80000000139823 */ /* 0x000fe400000000ff */
[----:B------:R-:W-:-:S07]  /*7950*/  @!P1 IADD3 R18, PT, PT, R18, 0x40, RZ ;  /* 0x0000004012129810 */ /* 0x000fce0007ffe0ff */
.L_x_96:
[----:B------:R-:W-:Y:S01]  /*7960*/  LEA R2, R3, 0xc0800000, 0x17 ;  /* 0xc080000003027811 */ /* 0x000fe200078eb8ff */
[----:B------:R-:W-:Y:S01]  /*7970*/  BSSY.RECONVERGENT B1, `(.L_x_101) ;  /* 0x0000036000017945 */ /* 0x000fe20003800200 */
[----:B------:R-:W-:Y:S02]  /*7980*/  IADD3 R21, PT, PT, R21, -0x7f, RZ ;  /* 0xffffff8115157810 */ /* 0x000fe40007ffe0ff */
[----:B------:R-:W-:-:S03]  /*7990*/  IADD3 R22, PT, PT, -R2, R19, RZ ;  /* 0x0000001302167210 */ /* 0x000fc60007ffe1ff */
[C---:B------:R-:W-:Y:S01]  /*79a0*/  IMAD R2, R21.reuse, -0x800000, R4 ;  /* 0xff80000015027824 */ /* 0x040fe200078e0204 */
[----:B------:R-:W0:Y:S01]  /*79b0*/  MUFU.RCP R19, R22 ;  /* 0x0000001600137308 */ /* 0x000e220000001000 */
[----:B------:R-:W-:Y:S01]  /*79c0*/  FADD.FTZ R23, -R22, -RZ ;  /* 0x800000ff16177221 */ /* 0x000fe20000010100 */
[----:B------:R-:W-:-:S04]  /*79d0*/  IADD3 R21, PT, PT, R21, 0x7f, -R3 ;  /* 0x0000007f15157810 */ /* 0x000fc80007ffe803 */
[----:B------:R-:W-:Y:S01]  /*79e0*/  IADD3 R21, PT, PT, R21, R18, RZ ;  /* 0x0000001215157210 */ /* 0x000fe20007ffe0ff */
[----:B0-----:R-:W-:-:S04]  /*79f0*/  FFMA R24, R19, R23, 1 ;  /* 0x3f80000013187423 */ /* 0x001fc80000000017 */
[----:B------:R-:W-:-:S04]  /*7a00*/  FFMA R19, R19, R24, R19 ;  /* 0x0000001813137223 */ /* 0x000fc80000000013 */
[----:B------:R-:W-:-:S04]  /*7a10*/  FFMA R4, R2, R19, RZ ;  /* 0x0000001302047223 */ /* 0x000fc800000000ff */
[----:B------:R-:W-:-:S04]  /*7a20*/  FFMA R24, R23, R4, R2 ;  /* 0x0000000417187223 */ /* 0x000fc80000000002 */
[----:B------:R-:W-:-:S04]  /*7a30*/  FFMA R4, R19, R24, R4 ;  /* 0x0000001813047223 */ /* 0x000fc80000000004 */
[----:B------:R-:W-:-:S04]  /*7a40*/  FFMA R23, R23, R4, R2 ;  /* 0x0000000417177223 */ /* 0x000fc80000000002 */
[----:B------:R-:W-:-:S05]  /*7a50*/  FFMA R2, R19, R23, R4 ;  /* 0x0000001713027223 */ /* 0x000fca0000000004 */
[----:B------:R-:W-:-:S04]  /*7a60*/  SHF.R.U32.HI R3, RZ, 0x17, R2 ;  /* 0x00000017ff037819 */ /* 0x000fc80000011602 */
[----:B------:R-:W-:-:S04]  /*7a70*/  LOP3.LUT R3, R3, 0xff, RZ, 0xc0, !PT ;  /* 0x000000ff03037812 */ /* 0x000fc800078ec0ff */
[----:B------:R-:W-:-:S04]  /*7a80*/  IADD3 R22, PT, PT, R3, R21, RZ ;  /* 0x0000001503167210 */ /* 0x000fc80007ffe0ff */
[----:B------:R-:W-:-:S04]  /*7a90*/  IADD3 R3, PT, PT, R22, -0x1, RZ ;  /* 0xffffffff16037810 */ /* 0x000fc80007ffe0ff */
[----:B------:R-:W-:-:S13]  /*7aa0*/  ISETP.GE.U32.AND P0, PT, R3, 0xfe, PT ;  /* 0x000000fe0300780c */ /* 0x000fda0003f06070 */
[----:B------:R-:W-:Y:S05]  /*7ab0*/  @!P0 BRA `(.L_x_102) ;  /* 0x0000000000808947 */ /* 0x000fea0003800000 */
[----:B------:R-:W-:-:S13]  /*7ac0*/  ISETP.GT.AND P0, PT, R22, 0xfe, PT ;  /* 0x000000fe1600780c */ /* 0x000fda0003f04270 */
[----:B------:R-:W-:Y:S05]  /*7ad0*/  @P0 BRA `(.L_x_103) ;  /* 0x00000000006c0947 */ /* 0x000fea0003800000 */
[----:B------:R-:W-:-:S13]  /*7ae0*/  ISETP.GE.AND P0, PT, R22, 0x1, PT ;  /* 0x000000011600780c */ /* 0x000fda0003f06270 */
[----:B------:R-:W-:Y:S05]  /*7af0*/  @P0 BRA `(.L_x_104) ;  /* 0x0000000000740947 */ /* 0x000fea0003800000 */
[----:B------:R-:W-:Y:S02]  /*7b00*/  ISETP.GE.AND P0, PT, R22, -0x18, PT ;  /* 0xffffffe81600780c */ /* 0x000fe40003f06270 */
[----:B------:R-:W-:-:S11]  /*7b10*/  LOP3.LUT R2, R2, 0x80000000, RZ, 0xc0, !PT ;  /* 0x8000000002027812 */ /* 0x000fd600078ec0ff */
[----:B------:R-:W-:Y:S05]  /*7b20*/  @!P0 BRA `(.L_x_104) ;  /* 0x0000000000688947 */ /* 0x000fea0003800000 */
[-CC-:B------:R-:W-:Y:S01]  /*7b30*/  FFMA.RZ R3, R19, R23.reuse, R4.reuse ;  /* 0x0000001713037223 */ /* 0x180fe2000000c004 */
[C---:B------:R-:W-:Y:S02]  /*7b40*/  ISETP.NE.AND P3, PT, R22.reuse, RZ, PT ;  /* 0x000000ff1600720c */ /* 0x040fe40003f65270 */
[C---:B------:R-:W-:Y:S02]  /*7b50*/  ISETP.NE.AND P1, PT, R22.reuse, RZ, PT ;  /* 0x000000ff1600720c */ /* 0x040fe40003f25270 */
[----:B------:R-:W-:Y:S01]  /*7b60*/  LOP3.LUT R18, R3, 0x7fffff, RZ, 0xc0, !PT ;  /* 0x007fffff03127812 */ /* 0x000fe200078ec0ff */
[CCC-:B------:R-:W-:Y:S01]  /*7b70*/  FFMA.RP R3, R19.reuse, R23.reuse, R4.reuse ;  /* 0x0000001713037223 */ /* 0x1c0fe20000008004 */
[----:B------:R-:W-:Y:S01]  /*7b80*/  FFMA.RM R4, R19, R23, R4 ;  /* 0x0000001713047223 */ /* 0x000fe20000004004 */
[----:B------:R-:W-:Y:S01]  /*7b90*/  VIADD R19, R22, 0x20 ;  /* 0x0000002016137836 */ /* 0x000fe20000000000 */
[----:B------:R-:W-:Y:S02]  /*7ba0*/  LOP3.LUT R18, R18, 0x800000, RZ, 0xfc, !PT ;  /* 0x0080000012127812 */ /* 0x000fe400078efcff */
[----:B------:R-:W-:-:S02]  /*7bb0*/  IADD3 R21, PT, PT, -R22, RZ, RZ ;  /* 0x000000ff16157210 */ /* 0x000fc40007ffe1ff */
[----:B------:R-:W-:Y:S02]  /*7bc0*/  SHF.L.U32 R19, R18, R19, RZ ;  /* 0x0000001312137219 */ /* 0x000fe400000006ff */
[----:B------:R-:W-:Y:S02]  /*7bd0*/  FSETP.NEU.FTZ.AND P0, PT, R3, R4, PT ;  /* 0x000000040300720b */ /* 0x000fe40003f1d000 */
[----:B------:R-:W-:Y:S02]  /*7be0*/  SEL R3, R21, RZ, P3 ;  /* 0x000000ff15037207 */ /* 0x000fe40001800000 */
[----:B------:R-:W-:Y:S02]  /*7bf0*/  ISETP.NE.AND P1, PT, R19, RZ, P1 ;  /* 0x000000ff1300720c */ /* 0x000fe40000f25270 */
[----:B------:R-:W-:Y:S02]  /*7c00*/  SHF.R.U32.HI R3, RZ, R3, R18 ;  /* 0x00000003ff037219 */ /* 0x000fe40000011612 */
[----:B------:R-:W-:-:S02]  /*7c10*/  PLOP3.LUT P0, PT, P0, P1, PT, 0xf8, 0x8f ;  /* 0x00000000008f781c */ /* 0x000fc40000703f70 */
[----:B------:R-:W-:Y:S02]  /*7c20*/  SHF.R.U32.HI R19, RZ, 0x1, R3 ;  /* 0x00000001ff137819 */ /* 0x000fe40000011603 */
[----:B------:R-:W-:-:S04]  /*7c30*/  SEL R4, RZ, 0x1, !P0 ;  /* 0x00000001ff047807 */ /* 0x000fc80004000000 */
[----:B------:R-:W-:-:S04]  /*7c40*/  LOP3.LUT R4, R4, 0x1, R19, 0xf8, !PT ;  /* 0x0000000104047812 */ /* 0x000fc800078ef813 */
[----:B------:R-:W-:-:S04]  /*7c50*/  LOP3.LUT R4, R4, R3, RZ, 0xc0, !PT ;  /* 0x0000000304047212 */ /* 0x000fc800078ec0ff */
[----:B------:R-:W-:-:S04]  /*7c60*/  IADD3 R19, PT, PT, R19, R4, RZ ;  /* 0x0000000413137210 */ /* 0x000fc80007ffe0ff */
[----:B------:R-:W-:Y:S01]  /*7c70*/  LOP3.LUT R2, R19, R2, RZ, 0xfc, !PT ;  /* 0x0000000213027212 */ /* 0x000fe200078efcff */
[----:B------:R-:W-:Y:S06]  /*7c80*/  BRA `(.L_x_104) ;  /* 0x0000000000107947 */ /* 0x000fec0003800000 */
.L_x_103:
[----:B------:R-:W-:-:S04]  /*7c90*/  LOP3.LUT R2, R2, 0x80000000, RZ, 0xc0, !PT ;  /* 0x8000000002027812 */ /* 0x000fc800078ec0ff */
[----:B------:R-:W-:Y:S01]  /*7ca0*/  LOP3.LUT R2, R2, 0x7f800000, RZ, 0xfc, !PT ;  /* 0x7f80000002027812 */ /* 0x000fe200078efcff */
[----:B------:R-:W-:Y:S06]  /*7cb0*/  BRA `(.L_x_104) ;  /* 0x0000000000047947 */ /* 0x000fec0003800000 */
.L_x_102:
[----:B------:R-:W-:-:S07]  /*7cc0*/  LEA R2, R21, R2, 0x17 ;  /* 0x0000000215027211 */ /* 0x000fce00078eb8ff */
.L_x_104:
[----:B------:R-:W-:Y:S05]  /*7cd0*/  BSYNC.RECONVERGENT B1 ;  /* 0x0000000000017941 */ /* 0x000fea0003800200 */
.L_x_101:
[----:B------:R-:W-:Y:S05]  /*7ce0*/  BRA `(.L_x_105) ;  /* 0x0000000000207947 */ /* 0x000fea0003800000 */
.L_x_100:
[----:B------:R-:W-:-:S04]  /*7cf0*/  LOP3.LUT R2, R19, 0x80000000, R4, 0x48, !PT ;  /* 0x8000000013027812 */ /* 0x000fc800078e4804 */
[----:B------:R-:W-:Y:S01]  /*7d00*/  LOP3.LUT R2, R2, 0x7f800000, RZ, 0xfc, !PT ;  /* 0x7f80000002027812 */ /* 0x000fe200078efcff */
[----:B------:R-:W-:Y:S06]  /*7d10*/  BRA `(.L_x_105) ;  /* 0x0000000000147947 */ /* 0x000fec0003800000 */
.L_x_99:
[----:B------:R-:W-:Y:S01]  /*7d20*/  LOP3.LUT R2, R19, 0x80000000, R4, 0x48, !PT ;  /* 0x8000000013027812 */ /* 0x000fe200078e4804 */
[----:B------:R-:W-:Y:S06]  /*7d30*/  BRA `(.L_x_105) ;  /* 0x00000000000c7947 */ /* 0x000fec0003800000 */
.L_x_98:
[----:B------:R-:W0:Y:S01]  /*7d40*/  MUFU.RSQ R2, -QNAN ;  /* 0xffc0000000027908 */ /* 0x000e220000001400 */
[----:B------:R-:W-:Y:S05]  /*7d50*/  BRA `(.L_x_105) ;  /* 0x0000000000047947 */ /* 0x000fea0003800000 */
.L_x_97:
[----:B------:R-:W-:-:S07]  /*7d60*/  FADD.FTZ R2, R4, R0 ;  /* 0x0000000004027221 */ /* 0x000fce0000010000 */
.L_x_105:
[----:B------:R-:W-:Y:S05]  /*7d70*/  BSYNC.RECONVERGENT B0 ;  /* 0x0000000000007941 */ /* 0x000fea0003800200 */
.L_x_95:
[----:B------:R-:W-:Y:S01]  /*7d80*/  HFMA2 R3, -RZ, RZ, 0, 0 ;  /* 0x00000000ff037431 */ /* 0x000fe200000001ff */
[----:B0-----:R-:W-:Y:S02]  /*7d90*/  MOV R4, R2 ;  /* 0x0000000200047202 */ /* 0x001fe40000000f00 */
[----:B------:R-:W-:-:S04]  /*7da0*/  MOV R2, R17 ;  /* 0x0000001100027202 */ /* 0x000fc80000000f00 */
[----:B------:R-:W-:Y:S05]  /*7db0*/  RET.REL.NODEC R2 `(_Z19flash_attn_2_kernelPKfS0_S0_Pfiiiif) ;  /* 0xffffff8002907950 */ /* 0x000fea0003c3ffff */
.L_x_106:
[----:B------:R-:W-:-:S00]  /*7dc0*/  BRA `(.L_x_106) ;  /* 0xfffffffc00fc7947 */ /* 0x000fc0000383ffff */
[----:B------:R-:W-:-:S00]  /*7dd0*/  NOP ;  /* 0x0000000000007918 */ /* 0x000fc00000000000 */
        /* <DEDUP_REMOVED lines=10> */
.L_x_107:


//--------------------- .nv.shared._Z19flash_attn_2_kernelPKfS0_S0_Pfiiiif --------------------------
	.section	.nv.shared._Z19flash_attn_2_kernelPKfS0_S0_Pfiiiif,"aw",@nobits
	.sectionflags	@""
	.align	16
	.zero		1024


//--------------------- .nv.shared.reserved.0     --------------------------
	.section	.nv.shared.reserved.0,"aw",@nobits
	.weak		__nv_reservedSMEM_offset_0_alias
	.size		__nv_reservedSMEM_offset_0_alias, 0, 64
	.other		__nv_reservedSMEM_offset_0_alias,@"STO_CUDA_RESERVED_SHARED STV_DEFAULT"
__nv_reservedSMEM_offset_0_alias:
	.zero		0
	.zero		64


//--------------------- .nv.constant0._Z19flash_attn_2_kernelPKfS0_S0_Pfiiiif --------------------------
	.section	.nv.constant0._Z19flash_attn_2_kernelPKfS0_S0_Pfiiiif,"a",@progbits
	.sectionflags	@""
	.align	4
.nv.constant0._Z19flash_attn_2_kernelPKfS0_S0_Pfiiiif:
	.zero		948


//--------------------- SYMBOLS --------------------------

	.type		.nv.reservedSmem.offset0,@object
	.size		.nv.reservedSmem.offset0,0x4
	.type		.nv.reservedSmem.cap,@object
	.size		.nv.reservedSmem.cap,0x4
